//
// Generated by NVIDIA NVVM Compiler
//
// Compiler Build ID: CL-36424714
// Cuda compilation tools, release 13.0, V13.0.88
// Based on NVVM 20.0.0
//

.version 9.0
.target sm_100
.address_size 64

	// .globl	_Z27convolution_2d_basic_kernelPKfS0_Pfiiiiii
.extern .shared .align 16 .b8 shared_mem[];

.visible .entry _Z27convolution_2d_basic_kernelPKfS0_Pfiiiiii(
	.param .u64 .ptr .align 1 _Z27convolution_2d_basic_kernelPKfS0_Pfiiiiii_param_0,
	.param .u64 .ptr .align 1 _Z27convolution_2d_basic_kernelPKfS0_Pfiiiiii_param_1,
	.param .u64 .ptr .align 1 _Z27convolution_2d_basic_kernelPKfS0_Pfiiiiii_param_2,
	.param .u32 _Z27convolution_2d_basic_kernelPKfS0_Pfiiiiii_param_3,
	.param .u32 _Z27convolution_2d_basic_kernelPKfS0_Pfiiiiii_param_4,
	.param .u32 _Z27convolution_2d_basic_kernelPKfS0_Pfiiiiii_param_5,
	.param .u32 _Z27convolution_2d_basic_kernelPKfS0_Pfiiiiii_param_6,
	.param .u32 _Z27convolution_2d_basic_kernelPKfS0_Pfiiiiii_param_7,
	.param .u32 _Z27convolution_2d_basic_kernelPKfS0_Pfiiiiii_param_8
)
{
	.reg .pred 	%p<58>;
	.reg .b32 	%r<66>;
	.reg .b32 	%f<99>;
	.reg .b64 	%rd<58>;

	ld.param.u64 	%rd8, [_Z27convolution_2d_basic_kernelPKfS0_Pfiiiiii_param_0];
	ld.param.u64 	%rd9, [_Z27convolution_2d_basic_kernelPKfS0_Pfiiiiii_param_1];
	ld.param.u64 	%rd7, [_Z27convolution_2d_basic_kernelPKfS0_Pfiiiiii_param_2];
	ld.param.u32 	%r23, [_Z27convolution_2d_basic_kernelPKfS0_Pfiiiiii_param_3];
	ld.param.u32 	%r24, [_Z27convolution_2d_basic_kernelPKfS0_Pfiiiiii_param_4];
	ld.param.u32 	%r25, [_Z27convolution_2d_basic_kernelPKfS0_Pfiiiiii_param_5];
	ld.param.u32 	%r26, [_Z27convolution_2d_basic_kernelPKfS0_Pfiiiiii_param_6];
	ld.param.u32 	%r28, [_Z27convolution_2d_basic_kernelPKfS0_Pfiiiiii_param_7];
	ld.param.u32 	%r27, [_Z27convolution_2d_basic_kernelPKfS0_Pfiiiiii_param_8];
	cvta.to.global.u64 	%rd1, %rd9;
	cvta.to.global.u64 	%rd2, %rd8;
	mov.u32 	%r29, %ctaid.x;
	mov.u32 	%r30, %ntid.x;
	mov.u32 	%r31, %tid.x;
	mad.lo.s32 	%r1, %r29, %r30, %r31;
	mov.u32 	%r32, %ctaid.y;
	mov.u32 	%r33, %ntid.y;
	mov.u32 	%r34, %tid.y;
	mad.lo.s32 	%r2, %r32, %r33, %r34;
	setp.ge.s32 	%p1, %r2, %r28;
	setp.ge.s32 	%p2, %r1, %r27;
	or.pred  	%p3, %p1, %p2;
	@%p3 bra 	$L__BB0_45;
	mov.f32 	%f77, 0f00000000;
	min.s32 	%r35, %r25, %r26;
	setp.lt.s32 	%p4, %r35, 1;
	@%p4 bra 	$L__BB0_44;
	and.b32  	%r3, %r26, 7;
	and.b32  	%r4, %r26, 3;
	and.b32  	%r5, %r26, 2147483640;
	and.b32  	%r6, %r26, 1;
	mov.f32 	%f77, 0f00000000;
	mov.b32 	%r61, 0;
	cvt.s64.s32 	%rd41, %r1;
$L__BB0_3:
	setp.lt.u32 	%p5, %r26, 8;
	add.s32 	%r8, %r61, %r2;
	mul.lo.s32 	%r9, %r8, %r24;
	mul.lo.s32 	%r10, %r61, %r26;
	mov.b32 	%r64, 0;
	@%p5 bra 	$L__BB0_22;
	mov.b32 	%r62, 0;
	cvt.s64.s32 	%rd16, %r9;
	cvt.u64.u32 	%rd20, %r10;
$L__BB0_5:
	.pragma "nounroll";
	setp.ge.s32 	%p6, %r8, %r23;
	add.s32 	%r12, %r62, %r1;
	setp.ge.s32 	%p7, %r12, %r24;
	or.pred  	%p8, %p6, %p7;
	@%p8 bra 	$L__BB0_7;
	add.s32 	%r39, %r12, %r9;
	mul.wide.s32 	%rd10, %r39, 4;
	add.s64 	%rd11, %rd2, %rd10;
	ld.global.f32 	%f43, [%rd11];
	add.s32 	%r40, %r62, %r10;
	mul.wide.u32 	%rd12, %r40, 4;
	add.s64 	%rd13, %rd1, %rd12;
	ld.global.f32 	%f44, [%rd13];
	fma.rn.f32 	%f77, %f43, %f44, %f77;
$L__BB0_7:
	add.s32 	%r41, %r12, 1;
	setp.ge.s32 	%p10, %r41, %r24;
	cvt.s64.s32 	%rd15, %r62;
	add.s64 	%rd17, %rd15, %rd41;
	add.s64 	%rd18, %rd17, %rd16;
	shl.b64 	%rd19, %rd18, 2;
	add.s64 	%rd3, %rd2, %rd19;
	add.s64 	%rd21, %rd15, %rd20;
	shl.b64 	%rd22, %rd21, 2;
	add.s64 	%rd4, %rd1, %rd22;
	or.pred  	%p11, %p6, %p10;
	@%p11 bra 	$L__BB0_9;
	ld.global.f32 	%f45, [%rd3+4];
	ld.global.f32 	%f46, [%rd4+4];
	fma.rn.f32 	%f77, %f45, %f46, %f77;
$L__BB0_9:
	add.s32 	%r42, %r12, 2;
	setp.ge.s32 	%p13, %r42, %r24;
	or.pred  	%p14, %p6, %p13;
	@%p14 bra 	$L__BB0_11;
	ld.global.f32 	%f47, [%rd3+8];
	ld.global.f32 	%f48, [%rd4+8];
	fma.rn.f32 	%f77, %f47, %f48, %f77;
$L__BB0_11:
	add.s32 	%r43, %r12, 3;
	setp.ge.s32 	%p16, %r43, %r24;
	or.pred  	%p17, %p6, %p16;
	@%p17 bra 	$L__BB0_13;
	ld.global.f32 	%f49, [%rd3+12];
	ld.global.f32 	%f50, [%rd4+12];
	fma.rn.f32 	%f77, %f49, %f50, %f77;
$L__BB0_13:
	add.s32 	%r44, %r12, 4;
	setp.ge.s32 	%p19, %r44, %r24;
	or.pred  	%p20, %p6, %p19;
	@%p20 bra 	$L__BB0_15;
	ld.global.f32 	%f51, [%rd3+16];
	ld.global.f32 	%f52, [%rd4+16];
	fma.rn.f32 	%f77, %f51, %f52, %f77;
$L__BB0_15:
	add.s32 	%r45, %r12, 5;
	setp.ge.s32 	%p22, %r45, %r24;
	or.pred  	%p23, %p6, %p22;
	@%p23 bra 	$L__BB0_17;
	ld.global.f32 	%f53, [%rd3+20];
	ld.global.f32 	%f54, [%rd4+20];
	fma.rn.f32 	%f77, %f53, %f54, %f77;
$L__BB0_17:
	add.s32 	%r46, %r12, 6;
	setp.ge.s32 	%p25, %r46, %r24;
	or.pred  	%p26, %p6, %p25;
	@%p26 bra 	$L__BB0_19;
	ld.global.f32 	%f55, [%rd3+24];
	ld.global.f32 	%f56, [%rd4+24];
	fma.rn.f32 	%f77, %f55, %f56, %f77;
$L__BB0_19:
	add.s32 	%r47, %r12, 7;
	setp.ge.s32 	%p28, %r47, %r24;
	or.pred  	%p29, %p6, %p28;
	@%p29 bra 	$L__BB0_21;
	ld.global.f32 	%f57, [%rd3+28];
	ld.global.f32 	%f58, [%rd4+28];
	fma.rn.f32 	%f77, %f57, %f58, %f77;
$L__BB0_21:
	add.s32 	%r62, %r62, 8;
	setp.ne.s32 	%p30, %r62, %r5;
	mov.u32 	%r64, %r5;
	@%p30 bra 	$L__BB0_5;
$L__BB0_22:
	setp.eq.s32 	%p31, %r3, 0;
	@%p31 bra 	$L__BB0_43;
	add.s32 	%r48, %r3, -1;
	setp.lt.u32 	%p32, %r48, 3;
	@%p32 bra 	$L__BB0_33;
	setp.ge.s32 	%p33, %r8, %r23;
	add.s32 	%r15, %r64, %r1;
	setp.ge.s32 	%p34, %r15, %r24;
	or.pred  	%p35, %p33, %p34;
	@%p35 bra 	$L__BB0_26;
	add.s32 	%r50, %r15, %r9;
	mul.wide.s32 	%rd23, %r50, 4;
	add.s64 	%rd24, %rd2, %rd23;
	ld.global.f32 	%f60, [%rd24];
	add.s32 	%r51, %r64, %r10;
	mul.wide.u32 	%rd25, %r51, 4;
	add.s64 	%rd26, %rd1, %rd25;
	ld.global.f32 	%f61, [%rd26];
	fma.rn.f32 	%f77, %f60, %f61, %f77;
$L__BB0_26:
	add.s32 	%r52, %r15, 1;
	setp.ge.s32 	%p37, %r52, %r24;
	cvt.u64.u32 	%rd28, %r64;
	cvt.s64.s32 	%rd29, %r9;
	add.s64 	%rd30, %rd28, %rd41;
	add.s64 	%rd31, %rd30, %rd29;
	shl.b64 	%rd32, %rd31, 2;
	add.s64 	%rd5, %rd2, %rd32;
	cvt.u64.u32 	%rd33, %r10;
	add.s64 	%rd34, %rd28, %rd33;
	shl.b64 	%rd35, %rd34, 2;
	add.s64 	%rd6, %rd1, %rd35;
	or.pred  	%p38, %p33, %p37;
	@%p38 bra 	$L__BB0_28;
	ld.global.f32 	%f62, [%rd5+4];
	ld.global.f32 	%f63, [%rd6+4];
	fma.rn.f32 	%f77, %f62, %f63, %f77;
$L__BB0_28:
	add.s32 	%r53, %r15, 2;
	setp.ge.s32 	%p40, %r53, %r24;
	or.pred  	%p41, %p33, %p40;
	@%p41 bra 	$L__BB0_30;
	ld.global.f32 	%f64, [%rd5+8];
	ld.global.f32 	%f65, [%rd6+8];
	fma.rn.f32 	%f77, %f64, %f65, %f77;
$L__BB0_30:
	add.s32 	%r54, %r15, 3;
	setp.ge.s32 	%p43, %r54, %r24;
	or.pred  	%p44, %p33, %p43;
	@%p44 bra 	$L__BB0_32;
	ld.global.f32 	%f66, [%rd5+12];
	ld.global.f32 	%f67, [%rd6+12];
	fma.rn.f32 	%f77, %f66, %f67, %f77;
$L__BB0_32:
	add.s32 	%r64, %r64, 4;
$L__BB0_33:
	setp.eq.s32 	%p45, %r4, 0;
	@%p45 bra 	$L__BB0_43;
	setp.eq.s32 	%p46, %r4, 1;
	@%p46 bra 	$L__BB0_40;
	setp.ge.s32 	%p47, %r8, %r23;
	add.s32 	%r18, %r64, %r1;
	setp.ge.s32 	%p48, %r18, %r24;
	or.pred  	%p49, %p47, %p48;
	@%p49 bra 	$L__BB0_37;
	add.s32 	%r55, %r18, %r9;
	mul.wide.s32 	%rd36, %r55, 4;
	add.s64 	%rd37, %rd2, %rd36;
	ld.global.f32 	%f69, [%rd37];
	add.s32 	%r56, %r64, %r10;
	mul.wide.u32 	%rd38, %r56, 4;
	add.s64 	%rd39, %rd1, %rd38;
	ld.global.f32 	%f70, [%rd39];
	fma.rn.f32 	%f77, %f69, %f70, %f77;
$L__BB0_37:
	add.s32 	%r57, %r18, 1;
	setp.ge.s32 	%p51, %r57, %r24;
	or.pred  	%p52, %p47, %p51;
	@%p52 bra 	$L__BB0_39;
	cvt.s64.s32 	%rd40, %r9;
	cvt.s64.s32 	%rd42, %r64;
	add.s64 	%rd43, %rd42, %rd41;
	add.s64 	%rd44, %rd43, %rd40;
	shl.b64 	%rd45, %rd44, 2;
	add.s64 	%rd46, %rd2, %rd45;
	ld.global.f32 	%f71, [%rd46+4];
	cvt.u64.u32 	%rd47, %r10;
	add.s64 	%rd48, %rd42, %rd47;
	shl.b64 	%rd49, %rd48, 2;
	add.s64 	%rd50, %rd1, %rd49;
	ld.global.f32 	%f72, [%rd50+4];
	fma.rn.f32 	%f77, %f71, %f72, %f77;
$L__BB0_39:
	add.s32 	%r64, %r64, 2;
$L__BB0_40:
	setp.eq.s32 	%p53, %r6, 0;
	@%p53 bra 	$L__BB0_43;
	setp.ge.s32 	%p54, %r8, %r23;
	add.s32 	%r21, %r64, %r1;
	setp.ge.s32 	%p55, %r21, %r24;
	or.pred  	%p56, %p54, %p55;
	@%p56 bra 	$L__BB0_43;
	add.s32 	%r58, %r21, %r9;
	mul.wide.s32 	%rd51, %r58, 4;
	add.s64 	%rd52, %rd2, %rd51;
	ld.global.f32 	%f73, [%rd52];
	add.s32 	%r59, %r64, %r10;
	mul.wide.u32 	%rd53, %r59, 4;
	add.s64 	%rd54, %rd1, %rd53;
	ld.global.f32 	%f74, [%rd54];
	fma.rn.f32 	%f77, %f73, %f74, %f77;
$L__BB0_43:
	add.s32 	%r61, %r61, 1;
	setp.ne.s32 	%p57, %r61, %r25;
	@%p57 bra 	$L__BB0_3;
$L__BB0_44:
	mad.lo.s32 	%r60, %r27, %r2, %r1;
	cvta.to.global.u64 	%rd55, %rd7;
	mul.wide.s32 	%rd56, %r60, 4;
	add.s64 	%rd57, %rd55, %rd56;
	st.global.f32 	[%rd57], %f77;
$L__BB0_45:
	ret;

}
	// .globl	_Z27convolution_2d_tiled_kernelPKfS0_Pfiiiiii
.visible .entry _Z27convolution_2d_tiled_kernelPKfS0_Pfiiiiii(
	.param .u64 .ptr .align 1 _Z27convolution_2d_tiled_kernelPKfS0_Pfiiiiii_param_0,
	.param .u64 .ptr .align 1 _Z27convolution_2d_tiled_kernelPKfS0_Pfiiiiii_param_1,
	.param .u64 .ptr .align 1 _Z27convolution_2d_tiled_kernelPKfS0_Pfiiiiii_param_2,
	.param .u32 _Z27convolution_2d_tiled_kernelPKfS0_Pfiiiiii_param_3,
	.param .u32 _Z27convolution_2d_tiled_kernelPKfS0_Pfiiiiii_param_4,
	.param .u32 _Z27convolution_2d_tiled_kernelPKfS0_Pfiiiiii_param_5,
	.param .u32 _Z27convolution_2d_tiled_kernelPKfS0_Pfiiiiii_param_6,
	.param .u32 _Z27convolution_2d_tiled_kernelPKfS0_Pfiiiiii_param_7,
	.param .u32 _Z27convolution_2d_tiled_kernelPKfS0_Pfiiiiii_param_8
)
{
	.reg .pred 	%p<38>;
	.reg .b32 	%r<131>;
	.reg .b32 	%f<104>;
	.reg .b64 	%rd<13>;

	ld.param.u64 	%rd2, [_Z27convolution_2d_tiled_kernelPKfS0_Pfiiiiii_param_0];
	ld.param.u64 	%rd3, [_Z27convolution_2d_tiled_kernelPKfS0_Pfiiiiii_param_1];
	ld.param.u64 	%rd4, [_Z27convolution_2d_tiled_kernelPKfS0_Pfiiiiii_param_2];
	ld.param.u32 	%r45, [_Z27convolution_2d_tiled_kernelPKfS0_Pfiiiiii_param_3];
	ld.param.u32 	%r46, [_Z27convolution_2d_tiled_kernelPKfS0_Pfiiiiii_param_4];
	ld.param.u32 	%r47, [_Z27convolution_2d_tiled_kernelPKfS0_Pfiiiiii_param_5];
	ld.param.u32 	%r48, [_Z27convolution_2d_tiled_kernelPKfS0_Pfiiiiii_param_6];
	ld.param.u32 	%r49, [_Z27convolution_2d_tiled_kernelPKfS0_Pfiiiiii_param_7];
	ld.param.u32 	%r50, [_Z27convolution_2d_tiled_kernelPKfS0_Pfiiiiii_param_8];
	mov.u32 	%r1, %tid.x;
	mov.u32 	%r2, %tid.y;
	add.s32 	%r3, %r47, 15;
	setp.ge.s32 	%p1, %r1, %r48;
	setp.ge.s32 	%p2, %r2, %r47;
	or.pred  	%p3, %p2, %p1;
	@%p3 bra 	$L__BB1_2;
	cvta.to.global.u64 	%rd5, %rd3;
	mad.lo.s32 	%r51, %r48, %r2, %r1;
	mul.wide.u32 	%rd6, %r51, 4;
	add.s64 	%rd7, %rd5, %rd6;
	ld.global.f32 	%f42, [%rd7];
	shl.b32 	%r52, %r51, 2;
	mov.u32 	%r53, shared_mem;
	add.s32 	%r54, %r53, %r52;
	st.shared.f32 	[%r54+1024], %f42;
$L__BB1_2:
	mov.u32 	%r55, %ctaid.y;
	shl.b32 	%r4, %r55, 4;
	mov.u32 	%r56, %ctaid.x;
	shl.b32 	%r5, %r56, 4;
	setp.ge.s32 	%p4, %r2, %r3;
	@%p4 bra 	$L__BB1_10;
	mov.u32 	%r6, %ntid.x;
	mov.u32 	%r7, %ntid.y;
	cvta.to.global.u64 	%rd1, %rd2;
	mov.u32 	%r124, %r2;
$L__BB1_4:
	setp.ge.u32 	%p5, %r1, %r3;
	@%p5 bra 	$L__BB1_9;
	add.s32 	%r9, %r124, %r4;
	mul.lo.s32 	%r10, %r9, %r46;
	mul.lo.s32 	%r11, %r124, %r3;
	mov.u32 	%r125, %r1;
$L__BB1_6:
	setp.ge.s32 	%p6, %r9, %r45;
	add.s32 	%r13, %r125, %r5;
	setp.ge.s32 	%p7, %r13, %r46;
	mov.f32 	%f79, 0f00000000;
	or.pred  	%p8, %p6, %p7;
	@%p8 bra 	$L__BB1_8;
	add.s32 	%r58, %r13, %r10;
	mul.wide.s32 	%rd8, %r58, 4;
	add.s64 	%rd9, %rd1, %rd8;
	ld.global.f32 	%f79, [%rd9];
$L__BB1_8:
	add.s32 	%r59, %r125, %r11;
	shl.b32 	%r60, %r59, 2;
	mov.u32 	%r61, shared_mem;
	add.s32 	%r62, %r61, %r60;
	st.shared.f32 	[%r62], %f79;
	add.s32 	%r125, %r125, %r6;
	setp.lt.s32 	%p9, %r125, %r3;
	@%p9 bra 	$L__BB1_6;
$L__BB1_9:
	add.s32 	%r124, %r124, %r7;
	setp.lt.s32 	%p10, %r124, %r3;
	@%p10 bra 	$L__BB1_4;
$L__BB1_10:
	bar.sync 	0;
	add.s32 	%r16, %r4, %r2;
	add.s32 	%r63, %r5, %r1;
	setp.ge.s32 	%p11, %r16, %r49;
	setp.ge.s32 	%p12, %r63, %r50;
	or.pred  	%p13, %p11, %p12;
	@%p13 bra 	$L__BB1_55;
	mov.f32 	%f82, 0f00000000;
	min.s32 	%r64, %r47, %r48;
	setp.lt.s32 	%p14, %r64, 1;
	@%p14 bra 	$L__BB1_54;
	and.b32  	%r18, %r48, 7;
	add.s32 	%r19, %r18, -1;
	and.b32  	%r20, %r48, 3;
	and.b32  	%r21, %r48, 2147483640;
	and.b32  	%r22, %r48, 1;
	mov.f32 	%f82, 0f00000000;
	mov.b32 	%r126, 0;
$L__BB1_13:
	setp.lt.u32 	%p15, %r48, 8;
	add.s32 	%r24, %r126, %r2;
	mul.lo.s32 	%r25, %r24, %r3;
	mul.lo.s32 	%r26, %r126, %r48;
	mov.b32 	%r129, 0;
	@%p15 bra 	$L__BB1_32;
	mov.b32 	%r127, 0;
$L__BB1_15:
	.pragma "nounroll";
	add.s32 	%r28, %r127, %r1;
	max.s32 	%r69, %r24, %r28;
	setp.ge.s32 	%p16, %r69, %r3;
	add.s32 	%r70, %r28, %r25;
	shl.b32 	%r71, %r70, 2;
	mov.u32 	%r72, shared_mem;
	add.s32 	%r29, %r72, %r71;
	add.s32 	%r73, %r127, %r26;
	shl.b32 	%r74, %r73, 2;
	add.s32 	%r75, %r72, %r74;
	add.s32 	%r30, %r75, 1024;
	@%p16 bra 	$L__BB1_17;
	ld.shared.f32 	%f47, [%r29];
	ld.shared.f32 	%f48, [%r30];
	fma.rn.f32 	%f82, %f47, %f48, %f82;
$L__BB1_17:
	add.s32 	%r76, %r28, 1;
	max.s32 	%r77, %r24, %r76;
	setp.ge.s32 	%p17, %r77, %r3;
	@%p17 bra 	$L__BB1_19;
	ld.shared.f32 	%f49, [%r29+4];
	ld.shared.f32 	%f50, [%r30+4];
	fma.rn.f32 	%f82, %f49, %f50, %f82;
$L__BB1_19:
	add.s32 	%r78, %r28, 2;
	max.s32 	%r79, %r24, %r78;
	setp.ge.s32 	%p18, %r79, %r3;
	@%p18 bra 	$L__BB1_21;
	ld.shared.f32 	%f51, [%r29+8];
	ld.shared.f32 	%f52, [%r30+8];
	fma.rn.f32 	%f82, %f51, %f52, %f82;
$L__BB1_21:
	add.s32 	%r80, %r28, 3;
	max.s32 	%r81, %r24, %r80;
	setp.ge.s32 	%p19, %r81, %r3;
	@%p19 bra 	$L__BB1_23;
	ld.shared.f32 	%f53, [%r29+12];
	ld.shared.f32 	%f54, [%r30+12];
	fma.rn.f32 	%f82, %f53, %f54, %f82;
$L__BB1_23:
	add.s32 	%r82, %r28, 4;
	max.s32 	%r83, %r24, %r82;
	setp.ge.s32 	%p20, %r83, %r3;
	@%p20 bra 	$L__BB1_25;
	ld.shared.f32 	%f55, [%r29+16];
	ld.shared.f32 	%f56, [%r30+16];
	fma.rn.f32 	%f82, %f55, %f56, %f82;
$L__BB1_25:
	add.s32 	%r84, %r28, 5;
	max.s32 	%r85, %r24, %r84;
	setp.ge.s32 	%p21, %r85, %r3;
	@%p21 bra 	$L__BB1_27;
	ld.shared.f32 	%f57, [%r29+20];
	ld.shared.f32 	%f58, [%r30+20];
	fma.rn.f32 	%f82, %f57, %f58, %f82;
$L__BB1_27:
	add.s32 	%r86, %r28, 6;
	max.s32 	%r87, %r24, %r86;
	setp.ge.s32 	%p22, %r87, %r3;
	@%p22 bra 	$L__BB1_29;
	ld.shared.f32 	%f59, [%r29+24];
	ld.shared.f32 	%f60, [%r30+24];
	fma.rn.f32 	%f82, %f59, %f60, %f82;
$L__BB1_29:
	add.s32 	%r88, %r28, 7;
	max.s32 	%r89, %r24, %r88;
	setp.ge.s32 	%p23, %r89, %r3;
	@%p23 bra 	$L__BB1_31;
	ld.shared.f32 	%f61, [%r29+28];
	ld.shared.f32 	%f62, [%r30+28];
	fma.rn.f32 	%f82, %f61, %f62, %f82;
$L__BB1_31:
	add.s32 	%r127, %r127, 8;
	setp.ne.s32 	%p24, %r127, %r21;
	mov.u32 	%r129, %r21;
	@%p24 bra 	$L__BB1_15;
$L__BB1_32:
	setp.eq.s32 	%p25, %r18, 0;
	@%p25 bra 	$L__BB1_53;
	setp.lt.u32 	%p26, %r19, 3;
	@%p26 bra 	$L__BB1_43;
	add.s32 	%r90, %r129, %r1;
	max.s32 	%r91, %r24, %r90;
	setp.ge.s32 	%p27, %r91, %r3;
	add.s32 	%r92, %r90, %r25;
	shl.b32 	%r93, %r92, 2;
	mov.u32 	%r94, shared_mem;
	add.s32 	%r34, %r94, %r93;
	add.s32 	%r95, %r129, %r26;
	shl.b32 	%r96, %r95, 2;
	add.s32 	%r97, %r94, %r96;
	add.s32 	%r35, %r97, 1024;
	@%p27 bra 	$L__BB1_36;
	ld.shared.f32 	%f64, [%r34];
	ld.shared.f32 	%f65, [%r35];
	fma.rn.f32 	%f82, %f64, %f65, %f82;
$L__BB1_36:
	add.s32 	%r98, %r90, 1;
	max.s32 	%r99, %r24, %r98;
	setp.ge.s32 	%p28, %r99, %r3;
	@%p28 bra 	$L__BB1_38;
	ld.shared.f32 	%f66, [%r34+4];
	ld.shared.f32 	%f67, [%r35+4];
	fma.rn.f32 	%f82, %f66, %f67, %f82;
$L__BB1_38:
	add.s32 	%r100, %r90, 2;
	max.s32 	%r101, %r24, %r100;
	setp.ge.s32 	%p29, %r101, %r3;
	@%p29 bra 	$L__BB1_40;
	ld.shared.f32 	%f68, [%r34+8];
	ld.shared.f32 	%f69, [%r35+8];
	fma.rn.f32 	%f82, %f68, %f69, %f82;
$L__BB1_40:
	add.s32 	%r102, %r90, 3;
	max.s32 	%r103, %r24, %r102;
	setp.ge.s32 	%p30, %r103, %r3;
	@%p30 bra 	$L__BB1_42;
	ld.shared.f32 	%f70, [%r34+12];
	ld.shared.f32 	%f71, [%r35+12];
	fma.rn.f32 	%f82, %f70, %f71, %f82;
$L__BB1_42:
	add.s32 	%r129, %r129, 4;
$L__BB1_43:
	setp.eq.s32 	%p31, %r20, 0;
	@%p31 bra 	$L__BB1_53;
	setp.eq.s32 	%p32, %r20, 1;
	@%p32 bra 	$L__BB1_50;
	add.s32 	%r38, %r129, %r1;
	max.s32 	%r105, %r24, %r38;
	setp.ge.s32 	%p33, %r105, %r3;
	add.s32 	%r106, %r38, %r25;
	shl.b32 	%r107, %r106, 2;
	mov.u32 	%r108, shared_mem;
	add.s32 	%r39, %r108, %r107;
	add.s32 	%r109, %r129, %r26;
	shl.b32 	%r110, %r109, 2;
	add.s32 	%r111, %r108, %r110;
	add.s32 	%r40, %r111, 1024;
	@%p33 bra 	$L__BB1_47;
	ld.shared.f32 	%f73, [%r39];
	ld.shared.f32 	%f74, [%r40];
	fma.rn.f32 	%f82, %f73, %f74, %f82;
$L__BB1_47:
	add.s32 	%r112, %r38, 1;
	max.s32 	%r113, %r24, %r112;
	setp.ge.s32 	%p34, %r113, %r3;
	@%p34 bra 	$L__BB1_49;
	ld.shared.f32 	%f75, [%r39+4];
	ld.shared.f32 	%f76, [%r40+4];
	fma.rn.f32 	%f82, %f75, %f76, %f82;
$L__BB1_49:
	add.s32 	%r129, %r129, 2;
$L__BB1_50:
	setp.eq.s32 	%p35, %r22, 0;
	@%p35 bra 	$L__BB1_53;
	add.s32 	%r43, %r129, %r1;
	max.s32 	%r115, %r24, %r43;
	setp.ge.s32 	%p36, %r115, %r3;
	@%p36 bra 	$L__BB1_53;
	add.s32 	%r116, %r43, %r25;
	shl.b32 	%r117, %r116, 2;
	mov.u32 	%r118, shared_mem;
	add.s32 	%r119, %r118, %r117;
	ld.shared.f32 	%f77, [%r119];
	add.s32 	%r120, %r129, %r26;
	shl.b32 	%r121, %r120, 2;
	add.s32 	%r122, %r118, %r121;
	ld.shared.f32 	%f78, [%r122+1024];
	fma.rn.f32 	%f82, %f77, %f78, %f82;
$L__BB1_53:
	add.s32 	%r126, %r126, 1;
	setp.ne.s32 	%p37, %r126, %r47;
	@%p37 bra 	$L__BB1_13;
$L__BB1_54:
	mad.lo.s32 	%r123, %r50, %r16, %r63;
	cvta.to.global.u64 	%rd10, %rd4;
	mul.wide.s32 	%rd11, %r123, 4;
	add.s64 	%rd12, %rd10, %rd11;
	st.global.f32 	[%rd12], %f82;
$L__BB1_55:
	ret;

}
	// .globl	_Z32separable_conv_horizontal_kernelPKfPfS0_iiii
.visible .entry _Z32separable_conv_horizontal_kernelPKfPfS0_iiii(
	.param .u64 .ptr .align 1 _Z32separable_conv_horizontal_kernelPKfPfS0_iiii_param_0,
	.param .u64 .ptr .align 1 _Z32separable_conv_horizontal_kernelPKfPfS0_iiii_param_1,
	.param .u64 .ptr .align 1 _Z32separable_conv_horizontal_kernelPKfPfS0_iiii_param_2,
	.param .u32 _Z32separable_conv_horizontal_kernelPKfPfS0_iiii_param_3,
	.param .u32 _Z32separable_conv_horizontal_kernelPKfPfS0_iiii_param_4,
	.param .u32 _Z32separable_conv_horizontal_kernelPKfPfS0_iiii_param_5,
	.param .u32 _Z32separable_conv_horizontal_kernelPKfPfS0_iiii_param_6
)
{
	.reg .pred 	%p<28>;
	.reg .b32 	%r<51>;
	.reg .b32 	%f<96>;
	.reg .b64 	%rd<40>;

	ld.param.u64 	%rd9, [_Z32separable_conv_horizontal_kernelPKfPfS0_iiii_param_0];
	ld.param.u64 	%rd8, [_Z32separable_conv_horizontal_kernelPKfPfS0_iiii_param_1];
	ld.param.u64 	%rd10, [_Z32separable_conv_horizontal_kernelPKfPfS0_iiii_param_2];
	ld.param.u32 	%r21, [_Z32separable_conv_horizontal_kernelPKfPfS0_iiii_param_3];
	ld.param.u32 	%r18, [_Z32separable_conv_horizontal_kernelPKfPfS0_iiii_param_4];
	ld.param.u32 	%r19, [_Z32separable_conv_horizontal_kernelPKfPfS0_iiii_param_5];
	ld.param.u32 	%r20, [_Z32separable_conv_horizontal_kernelPKfPfS0_iiii_param_6];
	cvta.to.global.u64 	%rd1, %rd10;
	cvta.to.global.u64 	%rd2, %rd9;
	mov.u32 	%r22, %ctaid.x;
	mov.u32 	%r23, %ntid.x;
	mov.u32 	%r24, %tid.x;
	mad.lo.s32 	%r1, %r22, %r23, %r24;
	mov.u32 	%r25, %ctaid.y;
	mov.u32 	%r26, %ntid.y;
	mov.u32 	%r27, %tid.y;
	mad.lo.s32 	%r2, %r25, %r26, %r27;
	setp.ge.s32 	%p1, %r2, %r21;
	setp.ge.s32 	%p2, %r1, %r20;
	or.pred  	%p3, %p1, %p2;
	@%p3 bra 	$L__BB2_43;
	setp.lt.s32 	%p4, %r19, 1;
	mov.f32 	%f75, 0f00000000;
	@%p4 bra 	$L__BB2_42;
	mul.lo.s32 	%r3, %r18, %r2;
	and.b32  	%r4, %r19, 7;
	setp.lt.u32 	%p5, %r19, 8;
	mov.f32 	%f75, 0f00000000;
	mov.b32 	%r49, 0;
	@%p5 bra 	$L__BB2_21;
	and.b32  	%r49, %r19, 2147483640;
	mov.f32 	%f75, 0f00000000;
	mov.b32 	%r47, 0;
	cvt.s64.s32 	%rd14, %r3;
$L__BB2_4:
	.pragma "nounroll";
	add.s32 	%r7, %r47, %r1;
	setp.ge.s32 	%p6, %r7, %r18;
	mul.wide.u32 	%rd11, %r47, 4;
	add.s64 	%rd3, %rd1, %rd11;
	@%p6 bra 	$L__BB2_6;
	add.s32 	%r30, %r7, %r3;
	mul.wide.s32 	%rd12, %r30, 4;
	add.s64 	%rd13, %rd2, %rd12;
	ld.global.f32 	%f42, [%rd13];
	ld.global.f32 	%f43, [%rd3];
	fma.rn.f32 	%f75, %f42, %f43, %f75;
$L__BB2_6:
	add.s32 	%r31, %r7, 1;
	setp.ge.s32 	%p7, %r31, %r18;
	cvt.s64.s32 	%rd15, %r7;
	add.s64 	%rd16, %rd15, %rd14;
	shl.b64 	%rd17, %rd16, 2;
	add.s64 	%rd4, %rd2, %rd17;
	@%p7 bra 	$L__BB2_8;
	ld.global.f32 	%f44, [%rd4+4];
	ld.global.f32 	%f45, [%rd3+4];
	fma.rn.f32 	%f75, %f44, %f45, %f75;
$L__BB2_8:
	add.s32 	%r32, %r7, 2;
	setp.ge.s32 	%p8, %r32, %r18;
	@%p8 bra 	$L__BB2_10;
	ld.global.f32 	%f46, [%rd4+8];
	ld.global.f32 	%f47, [%rd3+8];
	fma.rn.f32 	%f75, %f46, %f47, %f75;
$L__BB2_10:
	add.s32 	%r33, %r7, 3;
	setp.ge.s32 	%p9, %r33, %r18;
	@%p9 bra 	$L__BB2_12;
	ld.global.f32 	%f48, [%rd4+12];
	ld.global.f32 	%f49, [%rd3+12];
	fma.rn.f32 	%f75, %f48, %f49, %f75;
$L__BB2_12:
	add.s32 	%r34, %r7, 4;
	setp.ge.s32 	%p10, %r34, %r18;
	@%p10 bra 	$L__BB2_14;
	ld.global.f32 	%f50, [%rd4+16];
	ld.global.f32 	%f51, [%rd3+16];
	fma.rn.f32 	%f75, %f50, %f51, %f75;
$L__BB2_14:
	add.s32 	%r35, %r7, 5;
	setp.ge.s32 	%p11, %r35, %r18;
	@%p11 bra 	$L__BB2_16;
	ld.global.f32 	%f52, [%rd4+20];
	ld.global.f32 	%f53, [%rd3+20];
	fma.rn.f32 	%f75, %f52, %f53, %f75;
$L__BB2_16:
	add.s32 	%r36, %r7, 6;
	setp.ge.s32 	%p12, %r36, %r18;
	@%p12 bra 	$L__BB2_18;
	ld.global.f32 	%f54, [%rd4+24];
	ld.global.f32 	%f55, [%rd3+24];
	fma.rn.f32 	%f75, %f54, %f55, %f75;
$L__BB2_18:
	add.s32 	%r37, %r7, 7;
	setp.ge.s32 	%p13, %r37, %r18;
	@%p13 bra 	$L__BB2_20;
	ld.global.f32 	%f56, [%rd4+28];
	ld.global.f32 	%f57, [%rd3+28];
	fma.rn.f32 	%f75, %f56, %f57, %f75;
$L__BB2_20:
	add.s32 	%r47, %r47, 8;
	setp.ne.s32 	%p14, %r47, %r49;
	@%p14 bra 	$L__BB2_4;
$L__BB2_21:
	setp.eq.s32 	%p15, %r4, 0;
	@%p15 bra 	$L__BB2_42;
	and.b32  	%r10, %r19, 3;
	setp.lt.u32 	%p16, %r4, 4;
	@%p16 bra 	$L__BB2_32;
	add.s32 	%r11, %r49, %r1;
	setp.ge.s32 	%p17, %r11, %r18;
	mul.wide.u32 	%rd18, %r49, 4;
	add.s64 	%rd5, %rd1, %rd18;
	@%p17 bra 	$L__BB2_25;
	add.s32 	%r38, %r11, %r3;
	mul.wide.s32 	%rd19, %r38, 4;
	add.s64 	%rd20, %rd2, %rd19;
	ld.global.f32 	%f59, [%rd20];
	ld.global.f32 	%f60, [%rd5];
	fma.rn.f32 	%f75, %f59, %f60, %f75;
$L__BB2_25:
	add.s32 	%r39, %r11, 1;
	setp.ge.s32 	%p18, %r39, %r18;
	cvt.s64.s32 	%rd21, %r3;
	cvt.s64.s32 	%rd22, %r11;
	add.s64 	%rd23, %rd22, %rd21;
	shl.b64 	%rd24, %rd23, 2;
	add.s64 	%rd6, %rd2, %rd24;
	@%p18 bra 	$L__BB2_27;
	ld.global.f32 	%f61, [%rd6+4];
	ld.global.f32 	%f62, [%rd5+4];
	fma.rn.f32 	%f75, %f61, %f62, %f75;
$L__BB2_27:
	add.s32 	%r40, %r11, 2;
	setp.ge.s32 	%p19, %r40, %r18;
	@%p19 bra 	$L__BB2_29;
	ld.global.f32 	%f63, [%rd6+8];
	ld.global.f32 	%f64, [%rd5+8];
	fma.rn.f32 	%f75, %f63, %f64, %f75;
$L__BB2_29:
	add.s32 	%r41, %r11, 3;
	setp.ge.s32 	%p20, %r41, %r18;
	@%p20 bra 	$L__BB2_31;
	ld.global.f32 	%f65, [%rd6+12];
	ld.global.f32 	%f66, [%rd5+12];
	fma.rn.f32 	%f75, %f65, %f66, %f75;
$L__BB2_31:
	add.s32 	%r49, %r49, 4;
$L__BB2_32:
	setp.eq.s32 	%p21, %r10, 0;
	@%p21 bra 	$L__BB2_42;
	setp.eq.s32 	%p22, %r10, 1;
	@%p22 bra 	$L__BB2_39;
	add.s32 	%r14, %r49, %r1;
	setp.ge.s32 	%p23, %r14, %r18;
	mul.wide.u32 	%rd25, %r49, 4;
	add.s64 	%rd7, %rd1, %rd25;
	@%p23 bra 	$L__BB2_36;
	add.s32 	%r42, %r14, %r3;
	mul.wide.s32 	%rd26, %r42, 4;
	add.s64 	%rd27, %rd2, %rd26;
	ld.global.f32 	%f68, [%rd27];
	ld.global.f32 	%f69, [%rd7];
	fma.rn.f32 	%f75, %f68, %f69, %f75;
$L__BB2_36:
	add.s32 	%r43, %r14, 1;
	setp.ge.s32 	%p24, %r43, %r18;
	@%p24 bra 	$L__BB2_38;
	cvt.s64.s32 	%rd28, %r3;
	cvt.s64.s32 	%rd29, %r14;
	add.s64 	%rd30, %rd29, %rd28;
	shl.b64 	%rd31, %rd30, 2;
	add.s64 	%rd32, %rd2, %rd31;
	ld.global.f32 	%f70, [%rd32+4];
	ld.global.f32 	%f71, [%rd7+4];
	fma.rn.f32 	%f75, %f70, %f71, %f75;
$L__BB2_38:
	add.s32 	%r49, %r49, 2;
$L__BB2_39:
	and.b32  	%r44, %r19, 1;
	setp.eq.b32 	%p25, %r44, 1;
	not.pred 	%p26, %p25;
	@%p26 bra 	$L__BB2_42;
	add.s32 	%r17, %r49, %r1;
	setp.ge.s32 	%p27, %r17, %r18;
	@%p27 bra 	$L__BB2_42;
	add.s32 	%r45, %r17, %r3;
	mul.wide.s32 	%rd33, %r45, 4;
	add.s64 	%rd34, %rd2, %rd33;
	ld.global.f32 	%f72, [%rd34];
	mul.wide.u32 	%rd35, %r49, 4;
	add.s64 	%rd36, %rd1, %rd35;
	ld.global.f32 	%f73, [%rd36];
	fma.rn.f32 	%f75, %f72, %f73, %f75;
$L__BB2_42:
	mad.lo.s32 	%r46, %r20, %r2, %r1;
	cvta.to.global.u64 	%rd37, %rd8;
	mul.wide.s32 	%rd38, %r46, 4;
	add.s64 	%rd39, %rd37, %rd38;
	st.global.f32 	[%rd39], %f75;
$L__BB2_43:
	ret;

}
	// .globl	_Z30separable_conv_vertical_kernelPKfPfS0_iiiii
.visible .entry _Z30separable_conv_vertical_kernelPKfPfS0_iiiii(
	.param .u64 .ptr .align 1 _Z30separable_conv_vertical_kernelPKfPfS0_iiiii_param_0,
	.param .u64 .ptr .align 1 _Z30separable_conv_vertical_kernelPKfPfS0_iiiii_param_1,
	.param .u64 .ptr .align 1 _Z30separable_conv_vertical_kernelPKfPfS0_iiiii_param_2,
	.param .u32 _Z30separable_conv_vertical_kernelPKfPfS0_iiiii_param_3,
	.param .u32 _Z30separable_conv_vertical_kernelPKfPfS0_iiiii_param_4,
	.param .u32 _Z30separable_conv_vertical_kernelPKfPfS0_iiiii_param_5,
	.param .u32 _Z30separable_conv_vertical_kernelPKfPfS0_iiiii_param_6,
	.param .u32 _Z30separable_conv_vertical_kernelPKfPfS0_iiiii_param_7
)
{
	.reg .pred 	%p<28>;
	.reg .b32 	%r<62>;
	.reg .b32 	%f<96>;
	.reg .b64 	%rd<47>;

	ld.param.u64 	%rd7, [_Z30separable_conv_vertical_kernelPKfPfS0_iiiii_param_0];
	ld.param.u64 	%rd6, [_Z30separable_conv_vertical_kernelPKfPfS0_iiiii_param_1];
	ld.param.u64 	%rd8, [_Z30separable_conv_vertical_kernelPKfPfS0_iiiii_param_2];
	ld.param.u32 	%r28, [_Z30separable_conv_vertical_kernelPKfPfS0_iiiii_param_3];
	ld.param.u32 	%r29, [_Z30separable_conv_vertical_kernelPKfPfS0_iiiii_param_4];
	ld.param.u32 	%r30, [_Z30separable_conv_vertical_kernelPKfPfS0_iiiii_param_5];
	ld.param.u32 	%r32, [_Z30separable_conv_vertical_kernelPKfPfS0_iiiii_param_6];
	ld.param.u32 	%r31, [_Z30separable_conv_vertical_kernelPKfPfS0_iiiii_param_7];
	cvta.to.global.u64 	%rd1, %rd8;
	cvta.to.global.u64 	%rd2, %rd7;
	mov.u32 	%r33, %ctaid.x;
	mov.u32 	%r34, %ntid.x;
	mov.u32 	%r35, %tid.x;
	mad.lo.s32 	%r1, %r33, %r34, %r35;
	mov.u32 	%r36, %ctaid.y;
	mov.u32 	%r37, %ntid.y;
	mov.u32 	%r38, %tid.y;
	mad.lo.s32 	%r2, %r36, %r37, %r38;
	setp.ge.s32 	%p1, %r2, %r32;
	setp.ge.s32 	%p2, %r1, %r31;
	or.pred  	%p3, %p1, %p2;
	@%p3 bra 	$L__BB3_43;
	setp.lt.s32 	%p4, %r30, 1;
	mov.f32 	%f75, 0f00000000;
	@%p4 bra 	$L__BB3_42;
	and.b32  	%r3, %r30, 7;
	setp.lt.u32 	%p5, %r30, 8;
	mov.f32 	%f75, 0f00000000;
	mov.b32 	%r60, 0;
	@%p5 bra 	$L__BB3_21;
	and.b32  	%r60, %r30, 2147483640;
	mov.f32 	%f75, 0f00000000;
	mov.b32 	%r58, 0;
$L__BB3_4:
	.pragma "nounroll";
	add.s32 	%r6, %r58, %r2;
	setp.ge.s32 	%p6, %r6, %r28;
	mul.wide.u32 	%rd9, %r58, 4;
	add.s64 	%rd3, %rd1, %rd9;
	@%p6 bra 	$L__BB3_6;
	mad.lo.s32 	%r41, %r6, %r29, %r1;
	mul.wide.s32 	%rd10, %r41, 4;
	add.s64 	%rd11, %rd2, %rd10;
	ld.global.f32 	%f42, [%rd11];
	ld.global.f32 	%f43, [%rd3];
	fma.rn.f32 	%f75, %f42, %f43, %f75;
$L__BB3_6:
	add.s32 	%r7, %r6, 1;
	setp.ge.s32 	%p7, %r7, %r28;
	@%p7 bra 	$L__BB3_8;
	mad.lo.s32 	%r42, %r7, %r29, %r1;
	mul.wide.s32 	%rd12, %r42, 4;
	add.s64 	%rd13, %rd2, %rd12;
	ld.global.f32 	%f44, [%rd13];
	ld.global.f32 	%f45, [%rd3+4];
	fma.rn.f32 	%f75, %f44, %f45, %f75;
$L__BB3_8:
	add.s32 	%r8, %r6, 2;
	setp.ge.s32 	%p8, %r8, %r28;
	@%p8 bra 	$L__BB3_10;
	mad.lo.s32 	%r43, %r8, %r29, %r1;
	mul.wide.s32 	%rd14, %r43, 4;
	add.s64 	%rd15, %rd2, %rd14;
	ld.global.f32 	%f46, [%rd15];
	ld.global.f32 	%f47, [%rd3+8];
	fma.rn.f32 	%f75, %f46, %f47, %f75;
$L__BB3_10:
	add.s32 	%r9, %r6, 3;
	setp.ge.s32 	%p9, %r9, %r28;
	@%p9 bra 	$L__BB3_12;
	mad.lo.s32 	%r44, %r9, %r29, %r1;
	mul.wide.s32 	%rd16, %r44, 4;
	add.s64 	%rd17, %rd2, %rd16;
	ld.global.f32 	%f48, [%rd17];
	ld.global.f32 	%f49, [%rd3+12];
	fma.rn.f32 	%f75, %f48, %f49, %f75;
$L__BB3_12:
	add.s32 	%r10, %r6, 4;
	setp.ge.s32 	%p10, %r10, %r28;
	@%p10 bra 	$L__BB3_14;
	mad.lo.s32 	%r45, %r10, %r29, %r1;
	mul.wide.s32 	%rd18, %r45, 4;
	add.s64 	%rd19, %rd2, %rd18;
	ld.global.f32 	%f50, [%rd19];
	ld.global.f32 	%f51, [%rd3+16];
	fma.rn.f32 	%f75, %f50, %f51, %f75;
$L__BB3_14:
	add.s32 	%r11, %r6, 5;
	setp.ge.s32 	%p11, %r11, %r28;
	@%p11 bra 	$L__BB3_16;
	mad.lo.s32 	%r46, %r11, %r29, %r1;
	mul.wide.s32 	%rd20, %r46, 4;
	add.s64 	%rd21, %rd2, %rd20;
	ld.global.f32 	%f52, [%rd21];
	ld.global.f32 	%f53, [%rd3+20];
	fma.rn.f32 	%f75, %f52, %f53, %f75;
$L__BB3_16:
	add.s32 	%r12, %r6, 6;
	setp.ge.s32 	%p12, %r12, %r28;
	@%p12 bra 	$L__BB3_18;
	mad.lo.s32 	%r47, %r12, %r29, %r1;
	mul.wide.s32 	%rd22, %r47, 4;
	add.s64 	%rd23, %rd2, %rd22;
	ld.global.f32 	%f54, [%rd23];
	ld.global.f32 	%f55, [%rd3+24];
	fma.rn.f32 	%f75, %f54, %f55, %f75;
$L__BB3_18:
	add.s32 	%r13, %r6, 7;
	setp.ge.s32 	%p13, %r13, %r28;
	@%p13 bra 	$L__BB3_20;
	mad.lo.s32 	%r48, %r13, %r29, %r1;
	mul.wide.s32 	%rd24, %r48, 4;
	add.s64 	%rd25, %rd2, %rd24;
	ld.global.f32 	%f56, [%rd25];
	ld.global.f32 	%f57, [%rd3+28];
	fma.rn.f32 	%f75, %f56, %f57, %f75;
$L__BB3_20:
	add.s32 	%r58, %r58, 8;
	setp.ne.s32 	%p14, %r58, %r60;
	@%p14 bra 	$L__BB3_4;
$L__BB3_21:
	setp.eq.s32 	%p15, %r3, 0;
	@%p15 bra 	$L__BB3_42;
	and.b32  	%r16, %r30, 3;
	setp.lt.u32 	%p16, %r3, 4;
	@%p16 bra 	$L__BB3_32;
	add.s32 	%r17, %r60, %r2;
	setp.ge.s32 	%p17, %r17, %r28;
	mul.wide.u32 	%rd26, %r60, 4;
	add.s64 	%rd4, %rd1, %rd26;
	@%p17 bra 	$L__BB3_25;
	mad.lo.s32 	%r49, %r17, %r29, %r1;
	mul.wide.s32 	%rd27, %r49, 4;
	add.s64 	%rd28, %rd2, %rd27;
	ld.global.f32 	%f59, [%rd28];
	ld.global.f32 	%f60, [%rd4];
	fma.rn.f32 	%f75, %f59, %f60, %f75;
$L__BB3_25:
	add.s32 	%r18, %r17, 1;
	setp.ge.s32 	%p18, %r18, %r28;
	@%p18 bra 	$L__BB3_27;
	mad.lo.s32 	%r50, %r18, %r29, %r1;
	mul.wide.s32 	%rd29, %r50, 4;
	add.s64 	%rd30, %rd2, %rd29;
	ld.global.f32 	%f61, [%rd30];
	ld.global.f32 	%f62, [%rd4+4];
	fma.rn.f32 	%f75, %f61, %f62, %f75;
$L__BB3_27:
	add.s32 	%r19, %r17, 2;
	setp.ge.s32 	%p19, %r19, %r28;
	@%p19 bra 	$L__BB3_29;
	mad.lo.s32 	%r51, %r19, %r29, %r1;
	mul.wide.s32 	%rd31, %r51, 4;
	add.s64 	%rd32, %rd2, %rd31;
	ld.global.f32 	%f63, [%rd32];
	ld.global.f32 	%f64, [%rd4+8];
	fma.rn.f32 	%f75, %f63, %f64, %f75;
$L__BB3_29:
	add.s32 	%r20, %r17, 3;
	setp.ge.s32 	%p20, %r20, %r28;
	@%p20 bra 	$L__BB3_31;
	mad.lo.s32 	%r52, %r20, %r29, %r1;
	mul.wide.s32 	%rd33, %r52, 4;
	add.s64 	%rd34, %rd2, %rd33;
	ld.global.f32 	%f65, [%rd34];
	ld.global.f32 	%f66, [%rd4+12];
	fma.rn.f32 	%f75, %f65, %f66, %f75;
$L__BB3_31:
	add.s32 	%r60, %r60, 4;
$L__BB3_32:
	setp.eq.s32 	%p21, %r16, 0;
	@%p21 bra 	$L__BB3_42;
	setp.eq.s32 	%p22, %r16, 1;
	@%p22 bra 	$L__BB3_39;
	add.s32 	%r23, %r60, %r2;
	setp.ge.s32 	%p23, %r23, %r28;
	mul.wide.u32 	%rd35, %r60, 4;
	add.s64 	%rd5, %rd1, %rd35;
	@%p23 bra 	$L__BB3_36;
	mad.lo.s32 	%r53, %r23, %r29, %r1;
	mul.wide.s32 	%rd36, %r53, 4;
	add.s64 	%rd37, %rd2, %rd36;
	ld.global.f32 	%f68, [%rd37];
	ld.global.f32 	%f69, [%rd5];
	fma.rn.f32 	%f75, %f68, %f69, %f75;
$L__BB3_36:
	add.s32 	%r24, %r23, 1;
	setp.ge.s32 	%p24, %r24, %r28;
	@%p24 bra 	$L__BB3_38;
	mad.lo.s32 	%r54, %r24, %r29, %r1;
	mul.wide.s32 	%rd38, %r54, 4;
	add.s64 	%rd39, %rd2, %rd38;
	ld.global.f32 	%f70, [%rd39];
	ld.global.f32 	%f71, [%rd5+4];
	fma.rn.f32 	%f75, %f70, %f71, %f75;
$L__BB3_38:
	add.s32 	%r60, %r60, 2;
$L__BB3_39:
	and.b32  	%r55, %r30, 1;
	setp.eq.b32 	%p25, %r55, 1;
	not.pred 	%p26, %p25;
	@%p26 bra 	$L__BB3_42;
	add.s32 	%r27, %r60, %r2;
	setp.ge.s32 	%p27, %r27, %r28;
	@%p27 bra 	$L__BB3_42;
	mad.lo.s32 	%r56, %r27, %r29, %r1;
	mul.wide.s32 	%rd40, %r56, 4;
	add.s64 	%rd41, %rd2, %rd40;
	ld.global.f32 	%f72, [%rd41];
	mul.wide.u32 	%rd42, %r60, 4;
	add.s64 	%rd43, %rd1, %rd42;
	ld.global.f32 	%f73, [%rd43];
	fma.rn.f32 	%f75, %f72, %f73, %f75;
$L__BB3_42:
	mad.lo.s32 	%r57, %r31, %r2, %r1;
	cvta.to.global.u64 	%rd44, %rd6;
	mul.wide.s32 	%rd45, %r57, 4;
	add.s64 	%rd46, %rd44, %rd45;
	st.global.f32 	[%rd46], %f75;
$L__BB3_43:
	ret;

}
	// .globl	_Z27cross_correlation_2d_kernelPKfS0_Pfiiiiii
.visible .entry _Z27cross_correlation_2d_kernelPKfS0_Pfiiiiii(
	.param .u64 .ptr .align 1 _Z27cross_correlation_2d_kernelPKfS0_Pfiiiiii_param_0,
	.param .u64 .ptr .align 1 _Z27cross_correlation_2d_kernelPKfS0_Pfiiiiii_param_1,
	.param .u64 .ptr .align 1 _Z27cross_correlation_2d_kernelPKfS0_Pfiiiiii_param_2,
	.param .u32 _Z27cross_correlation_2d_kernelPKfS0_Pfiiiiii_param_3,
	.param .u32 _Z27cross_correlation_2d_kernelPKfS0_Pfiiiiii_param_4,
	.param .u32 _Z27cross_correlation_2d_kernelPKfS0_Pfiiiiii_param_5,
	.param .u32 _Z27cross_correlation_2d_kernelPKfS0_Pfiiiiii_param_6,
	.param .u32 _Z27cross_correlation_2d_kernelPKfS0_Pfiiiiii_param_7,
	.param .u32 _Z27cross_correlation_2d_kernelPKfS0_Pfiiiiii_param_8
)
{
	.reg .pred 	%p<58>;
	.reg .b32 	%r<74>;
	.reg .b32 	%f<99>;
	.reg .b64 	%rd<25>;

	ld.param.u64 	%rd10, [_Z27cross_correlation_2d_kernelPKfS0_Pfiiiiii_param_0];
	ld.param.u64 	%rd11, [_Z27cross_correlation_2d_kernelPKfS0_Pfiiiiii_param_1];
	ld.param.u64 	%rd9, [_Z27cross_correlation_2d_kernelPKfS0_Pfiiiiii_param_2];
	ld.param.u32 	%r23, [_Z27cross_correlation_2d_kernelPKfS0_Pfiiiiii_param_3];
	ld.param.u32 	%r24, [_Z27cross_correlation_2d_kernelPKfS0_Pfiiiiii_param_4];
	ld.param.u32 	%r25, [_Z27cross_correlation_2d_kernelPKfS0_Pfiiiiii_param_5];
	ld.param.u32 	%r26, [_Z27cross_correlation_2d_kernelPKfS0_Pfiiiiii_param_6];
	ld.param.u32 	%r28, [_Z27cross_correlation_2d_kernelPKfS0_Pfiiiiii_param_7];
	ld.param.u32 	%r27, [_Z27cross_correlation_2d_kernelPKfS0_Pfiiiiii_param_8];
	cvta.to.global.u64 	%rd1, %rd11;
	cvta.to.global.u64 	%rd2, %rd10;
	mov.u32 	%r29, %ctaid.x;
	mov.u32 	%r30, %ntid.x;
	mov.u32 	%r31, %tid.x;
	mad.lo.s32 	%r1, %r29, %r30, %r31;
	mov.u32 	%r32, %ctaid.y;
	mov.u32 	%r33, %ntid.y;
	mov.u32 	%r34, %tid.y;
	mad.lo.s32 	%r2, %r32, %r33, %r34;
	setp.ge.s32 	%p1, %r2, %r28;
	setp.ge.s32 	%p2, %r1, %r27;
	or.pred  	%p3, %p1, %p2;
	@%p3 bra 	$L__BB4_45;
	mov.f32 	%f77, 0f00000000;
	min.s32 	%r35, %r25, %r26;
	setp.lt.s32 	%p4, %r35, 1;
	@%p4 bra 	$L__BB4_44;
	and.b32  	%r3, %r26, 7;
	and.b32  	%r4, %r26, 3;
	and.b32  	%r5, %r26, 2147483640;
	and.b32  	%r6, %r26, 1;
	mov.f32 	%f77, 0f00000000;
	mov.b32 	%r69, 0;
$L__BB4_3:
	setp.lt.u32 	%p5, %r26, 8;
	add.s32 	%r8, %r69, %r2;
	not.b32 	%r38, %r69;
	add.s32 	%r39, %r25, %r38;
	mad.lo.s32 	%r9, %r39, %r26, %r26;
	mul.lo.s32 	%r10, %r8, %r24;
	mov.b32 	%r72, 0;
	@%p5 bra 	$L__BB4_22;
	mov.b32 	%r70, 0;
$L__BB4_5:
	.pragma "nounroll";
	setp.ge.s32 	%p6, %r8, %r23;
	add.s32 	%r12, %r70, %r1;
	setp.ge.s32 	%p7, %r12, %r24;
	add.s32 	%r41, %r12, %r10;
	mul.wide.s32 	%rd12, %r41, 4;
	add.s64 	%rd3, %rd2, %rd12;
	not.b32 	%r42, %r70;
	add.s32 	%r43, %r9, %r42;
	mul.wide.s32 	%rd13, %r43, 4;
	add.s64 	%rd4, %rd1, %rd13;
	or.pred  	%p8, %p6, %p7;
	@%p8 bra 	$L__BB4_7;
	ld.global.f32 	%f43, [%rd3];
	ld.global.f32 	%f44, [%rd4];
	fma.rn.f32 	%f77, %f43, %f44, %f77;
$L__BB4_7:
	add.s32 	%r44, %r12, 1;
	setp.ge.s32 	%p10, %r44, %r24;
	or.pred  	%p11, %p6, %p10;
	@%p11 bra 	$L__BB4_9;
	ld.global.f32 	%f45, [%rd3+4];
	ld.global.f32 	%f46, [%rd4+-4];
	fma.rn.f32 	%f77, %f45, %f46, %f77;
$L__BB4_9:
	add.s32 	%r45, %r12, 2;
	setp.ge.s32 	%p13, %r45, %r24;
	or.pred  	%p14, %p6, %p13;
	@%p14 bra 	$L__BB4_11;
	ld.global.f32 	%f47, [%rd3+8];
	ld.global.f32 	%f48, [%rd4+-8];
	fma.rn.f32 	%f77, %f47, %f48, %f77;
$L__BB4_11:
	add.s32 	%r46, %r12, 3;
	setp.ge.s32 	%p16, %r46, %r24;
	or.pred  	%p17, %p6, %p16;
	@%p17 bra 	$L__BB4_13;
	ld.global.f32 	%f49, [%rd3+12];
	ld.global.f32 	%f50, [%rd4+-12];
	fma.rn.f32 	%f77, %f49, %f50, %f77;
$L__BB4_13:
	add.s32 	%r47, %r12, 4;
	setp.ge.s32 	%p19, %r47, %r24;
	or.pred  	%p20, %p6, %p19;
	@%p20 bra 	$L__BB4_15;
	ld.global.f32 	%f51, [%rd3+16];
	ld.global.f32 	%f52, [%rd4+-16];
	fma.rn.f32 	%f77, %f51, %f52, %f77;
$L__BB4_15:
	add.s32 	%r48, %r12, 5;
	setp.ge.s32 	%p22, %r48, %r24;
	or.pred  	%p23, %p6, %p22;
	@%p23 bra 	$L__BB4_17;
	ld.global.f32 	%f53, [%rd3+20];
	ld.global.f32 	%f54, [%rd4+-20];
	fma.rn.f32 	%f77, %f53, %f54, %f77;
$L__BB4_17:
	add.s32 	%r49, %r12, 6;
	setp.ge.s32 	%p25, %r49, %r24;
	or.pred  	%p26, %p6, %p25;
	@%p26 bra 	$L__BB4_19;
	ld.global.f32 	%f55, [%rd3+24];
	ld.global.f32 	%f56, [%rd4+-24];
	fma.rn.f32 	%f77, %f55, %f56, %f77;
$L__BB4_19:
	add.s32 	%r50, %r12, 7;
	setp.ge.s32 	%p28, %r50, %r24;
	or.pred  	%p29, %p6, %p28;
	@%p29 bra 	$L__BB4_21;
	ld.global.f32 	%f57, [%rd3+28];
	ld.global.f32 	%f58, [%rd4+-28];
	fma.rn.f32 	%f77, %f57, %f58, %f77;
$L__BB4_21:
	add.s32 	%r70, %r70, 8;
	setp.ne.s32 	%p30, %r70, %r5;
	mov.u32 	%r72, %r5;
	@%p30 bra 	$L__BB4_5;
$L__BB4_22:
	setp.eq.s32 	%p31, %r3, 0;
	@%p31 bra 	$L__BB4_43;
	add.s32 	%r51, %r3, -1;
	setp.lt.u32 	%p32, %r51, 3;
	@%p32 bra 	$L__BB4_33;
	setp.ge.s32 	%p33, %r8, %r23;
	add.s32 	%r15, %r72, %r1;
	setp.ge.s32 	%p34, %r15, %r24;
	add.s32 	%r53, %r15, %r10;
	mul.wide.s32 	%rd14, %r53, 4;
	add.s64 	%rd5, %rd2, %rd14;
	not.b32 	%r54, %r72;
	add.s32 	%r55, %r9, %r54;
	mul.wide.s32 	%rd15, %r55, 4;
	add.s64 	%rd6, %rd1, %rd15;
	or.pred  	%p35, %p33, %p34;
	@%p35 bra 	$L__BB4_26;
	ld.global.f32 	%f60, [%rd5];
	ld.global.f32 	%f61, [%rd6];
	fma.rn.f32 	%f77, %f60, %f61, %f77;
$L__BB4_26:
	add.s32 	%r56, %r15, 1;
	setp.ge.s32 	%p37, %r56, %r24;
	or.pred  	%p38, %p33, %p37;
	@%p38 bra 	$L__BB4_28;
	ld.global.f32 	%f62, [%rd5+4];
	ld.global.f32 	%f63, [%rd6+-4];
	fma.rn.f32 	%f77, %f62, %f63, %f77;
$L__BB4_28:
	add.s32 	%r57, %r15, 2;
	setp.ge.s32 	%p40, %r57, %r24;
	or.pred  	%p41, %p33, %p40;
	@%p41 bra 	$L__BB4_30;
	ld.global.f32 	%f64, [%rd5+8];
	ld.global.f32 	%f65, [%rd6+-8];
	fma.rn.f32 	%f77, %f64, %f65, %f77;
$L__BB4_30:
	add.s32 	%r58, %r15, 3;
	setp.ge.s32 	%p43, %r58, %r24;
	or.pred  	%p44, %p33, %p43;
	@%p44 bra 	$L__BB4_32;
	ld.global.f32 	%f66, [%rd5+12];
	ld.global.f32 	%f67, [%rd6+-12];
	fma.rn.f32 	%f77, %f66, %f67, %f77;
$L__BB4_32:
	add.s32 	%r72, %r72, 4;
$L__BB4_33:
	setp.eq.s32 	%p45, %r4, 0;
	@%p45 bra 	$L__BB4_43;
	setp.eq.s32 	%p46, %r4, 1;
	@%p46 bra 	$L__BB4_40;
	setp.ge.s32 	%p47, %r8, %r23;
	add.s32 	%r18, %r72, %r1;
	setp.ge.s32 	%p48, %r18, %r24;
	add.s32 	%r60, %r18, %r10;
	mul.wide.s32 	%rd16, %r60, 4;
	add.s64 	%rd7, %rd2, %rd16;
	not.b32 	%r61, %r72;
	add.s32 	%r62, %r9, %r61;
	mul.wide.s32 	%rd17, %r62, 4;
	add.s64 	%rd8, %rd1, %rd17;
	or.pred  	%p49, %p47, %p48;
	@%p49 bra 	$L__BB4_37;
	ld.global.f32 	%f69, [%rd7];
	ld.global.f32 	%f70, [%rd8];
	fma.rn.f32 	%f77, %f69, %f70, %f77;
$L__BB4_37:
	add.s32 	%r63, %r18, 1;
	setp.ge.s32 	%p51, %r63, %r24;
	or.pred  	%p52, %p47, %p51;
	@%p52 bra 	$L__BB4_39;
	ld.global.f32 	%f71, [%rd7+4];
	ld.global.f32 	%f72, [%rd8+-4];
	fma.rn.f32 	%f77, %f71, %f72, %f77;
$L__BB4_39:
	add.s32 	%r72, %r72, 2;
$L__BB4_40:
	setp.eq.s32 	%p53, %r6, 0;
	@%p53 bra 	$L__BB4_43;
	setp.ge.s32 	%p54, %r8, %r23;
	add.s32 	%r21, %r72, %r1;
	setp.ge.s32 	%p55, %r21, %r24;
	or.pred  	%p56, %p54, %p55;
	@%p56 bra 	$L__BB4_43;
	not.b32 	%r65, %r72;
	add.s32 	%r66, %r9, %r65;
	add.s32 	%r67, %r21, %r10;
	mul.wide.s32 	%rd18, %r67, 4;
	add.s64 	%rd19, %rd2, %rd18;
	ld.global.f32 	%f73, [%rd19];
	mul.wide.s32 	%rd20, %r66, 4;
	add.s64 	%rd21, %rd1, %rd20;
	ld.global.f32 	%f74, [%rd21];
	fma.rn.f32 	%f77, %f73, %f74, %f77;
$L__BB4_43:
	add.s32 	%r69, %r69, 1;
	setp.ne.s32 	%p57, %r69, %r25;
	@%p57 bra 	$L__BB4_3;
$L__BB4_44:
	mad.lo.s32 	%r68, %r27, %r2, %r1;
	cvta.to.global.u64 	%rd22, %rd9;
	mul.wide.s32 	%rd23, %r68, 4;
	add.s64 	%rd24, %rd22, %rd23;
	st.global.f32 	[%rd24], %f77;
$L__BB4_45:
	ret;

}


// ===== COMPILED SASS (sm_100) =====

	.target	sm_100

	.elftype	@"ET_EXEC"


//--------------------- .note.nv.tkinfo           --------------------------
	.section	.note.nv.tkinfo,"",@"SHT_NOTE"
	.sectionflags	@"SHF_NOTE_NV_TKINFO"
	.tkinfo
        /*0018*/ 	.word	0x00000002
        /*0030*/ 	.string	""
        /*0030*/ 	.string	"ptxas"
        /*0030*/ 	.string	"Cuda compilation tools, release 13.0, V13.0.88"
        /*0030*/ 	.string	"Build cuda_13.0.r13.0/compiler.36424714_0"
        /*0030*/ 	.string	"-arch sm_100 -m 64 "



//--------------------- .note.nv.cuinfo           --------------------------
	.section	.note.nv.cuinfo,"",@"SHT_NOTE"
	.sectionflags	@"SHF_NOTE_NV_CUINFO"
        /*0018*/ 	.short	0x0002
        /*001a*/ 	.short	0x0064
        /*001c*/ 	.short	0x0082
	.zero		2


//--------------------- .nv.info                  --------------------------
	.section	.nv.info,"",@"SHT_CUDA_INFO"
	.align	4


	//----- nvinfo : EIATTR_REGCOUNT
	.align		4
        /*0000*/ 	.byte	0x04, 0x2f
        /*0002*/ 	.short	(.L_1 - .L_0)
	.align		4
.L_0:
        /*0004*/ 	.word	index@(_Z27convolution_2d_basic_kernelPKfS0_Pfiiiiii)
        /*0008*/ 	.word	0x0000001c


	//----- nvinfo : EIATTR_FRAME_SIZE
	.align		4
.L_1:
        /*000c*/ 	.byte	0x04, 0x11
        /*000e*/ 	.short	(.L_3 - .L_2)
	.align		4
.L_2:
        /*0010*/ 	.word	index@(_Z27convolution_2d_basic_kernelPKfS0_Pfiiiiii)
        /*0014*/ 	.word	0x00000000


	//----- nvinfo : EIATTR_REGCOUNT
	.align		4
.L_3:
        /*0018*/ 	.byte	0x04, 0x2f
        /*001a*/ 	.short	(.L_5 - .L_4)
	.align		4
.L_4:
        /*001c*/ 	.word	index@(_Z27convolution_2d_tiled_kernelPKfS0_Pfiiiiii)
        /*0020*/ 	.word	0x00000019


	//----- nvinfo : EIATTR_FRAME_SIZE
	.align		4
.L_5:
        /*0024*/ 	.byte	0x04, 0x11
        /*0026*/ 	.short	(.L_7 - .L_6)
	.align		4
.L_6:
        /*0028*/ 	.word	index@(_Z27convolution_2d_tiled_kernelPKfS0_Pfiiiiii)
        /*002c*/ 	.word	0x00000000


	//----- nvinfo : EIATTR_REGCOUNT
	.align		4
.L_7:
        /*0030*/ 	.byte	0x04, 0x2f
        /*0032*/ 	.short	(.L_9 - .L_8)
	.align		4
.L_8:
        /*0034*/ 	.word	index@(_Z32separable_conv_horizontal_kernelPKfPfS0_iiii)
        /*0038*/ 	.word	0x0000001c


	//----- nvinfo : EIATTR_FRAME_SIZE
	.align		4
.L_9:
        /*003c*/ 	.byte	0x04, 0x11
        /*003e*/ 	.short	(.L_11 - .L_10)
	.align		4
.L_10:
        /*0040*/ 	.word	index@(_Z32separable_conv_horizontal_kernelPKfPfS0_iiii)
        /*0044*/ 	.word	0x00000000


	//----- nvinfo : EIATTR_REGCOUNT
	.align		4
.L_11:
        /*0048*/ 	.byte	0x04, 0x2f
        /*004a*/ 	.short	(.L_13 - .L_12)
	.align		4
.L_12:
        /*004c*/ 	.word	index@(_Z30separable_conv_vertical_kernelPKfPfS0_iiiii)
        /*0050*/ 	.word	0x00000020


	//----- nvinfo : EIATTR_FRAME_SIZE
	.align		4
.L_13:
        /*0054*/ 	.byte	0x04, 0x11
        /*0056*/ 	.short	(.L_15 - .L_14)
	.align		4
.L_14:
        /*0058*/ 	.word	index@(_Z30separable_conv_vertical_kernelPKfPfS0_iiiii)
        /*005c*/ 	.word	0x00000000


	//----- nvinfo : EIATTR_REGCOUNT
	.align		4
.L_15:
        /*0060*/ 	.byte	0x04, 0x2f
        /*0062*/ 	.short	(.L_17 - .L_16)
	.align		4
.L_16:
        /*0064*/ 	.word	index@(_Z27cross_correlation_2d_kernelPKfS0_Pfiiiiii)
        /*0068*/ 	.word	0x00000017


	//----- nvinfo : EIATTR_FRAME_SIZE
	.align		4
.L_17:
        /*006c*/ 	.byte	0x04, 0x11
        /*006e*/ 	.short	(.L_19 - .L_18)
	.align		4
.L_18:
        /*0070*/ 	.word	index@(_Z27cross_correlation_2d_kernelPKfS0_Pfiiiiii)
        /*0074*/ 	.word	0x00000000


	//----- nvinfo : EIATTR_MIN_STACK_SIZE
	.align		4
.L_19:
        /*0078*/ 	.byte	0x04, 0x12
        /*007a*/ 	.short	(.L_21 - .L_20)
	.align		4
.L_20:
        /*007c*/ 	.word	index@(_Z27cross_correlation_2d_kernelPKfS0_Pfiiiiii)
        /*0080*/ 	.word	0x00000000


	//----- nvinfo : EIATTR_MIN_STACK_SIZE
	.align		4
.L_21:
        /*0084*/ 	.byte	0x04, 0x12
        /*0086*/ 	.short	(.L_23 - .L_22)
	.align		4
.L_22:
        /*0088*/ 	.word	index@(_Z30separable_conv_vertical_kernelPKfPfS0_iiiii)
        /*008c*/ 	.word	0x00000000


	//----- nvinfo : EIATTR_MIN_STACK_SIZE
	.align		4
.L_23:
        /*0090*/ 	.byte	0x04, 0x12
        /*0092*/ 	.short	(.L_25 - .L_24)
	.align		4
.L_24:
        /*0094*/ 	.word	index@(_Z32separable_conv_horizontal_kernelPKfPfS0_iiii)
        /*0098*/ 	.word	0x00000000


	//----- nvinfo : EIATTR_MIN_STACK_SIZE
	.align		4
.L_25:
        /*009c*/ 	.byte	0x04, 0x12
        /*009e*/ 	.short	(.L_27 - .L_26)
	.align		4
.L_26:
        /*00a0*/ 	.word	index@(_Z27convolution_2d_tiled_kernelPKfS0_Pfiiiiii)
        /*00a4*/ 	.word	0x00000000


	//----- nvinfo : EIATTR_MIN_STACK_SIZE
	.align		4
.L_27:
        /*00a8*/ 	.byte	0x04, 0x12
        /*00aa*/ 	.short	(.L_29 - .L_28)
	.align		4
.L_28:
        /*00ac*/ 	.word	index@(_Z27convolution_2d_basic_kernelPKfS0_Pfiiiiii)
        /*00b0*/ 	.word	0x00000000
.L_29:


//--------------------- .nv.compat                --------------------------
	.section	.nv.compat,"",@"SHT_CUDA_COMPAT_INFO"
	.align	4
        /*0000*/ 	.byte	0x02, 0x09, 0x00, 0x00, 0x02, 0x02, 0x01, 0x00, 0x02, 0x05, 0x05, 0x00, 0x03, 0x07, 0x01, 0x01
        /*0010*/ 	.byte	0x02, 0x03, 0x00, 0x00, 0x02, 0x06, 0x01, 0x00, 0x04, 0x0b, 0x08, 0x00, 0x09, 0x00, 0x00, 0x00
        /*0020*/ 	.byte	0x00, 0x00, 0x00, 0x00


//--------------------- .nv.info._Z27cross_correlation_2d_kernelPKfS0_Pfiiiiii --------------------------
	.section	.nv.info._Z27cross_correlation_2d_kernelPKfS0_Pfiiiiii,"",@"SHT_CUDA_INFO"
	.sectionflags	@""
	.align	4


	//----- nvinfo : EIATTR_CUDA_API_VERSION
	.align		4
        /*0000*/ 	.byte	0x04, 0x37
        /*0002*/ 	.short	(.L_31 - .L_30)
.L_30:
        /*0004*/ 	.word	0x00000082


	//----- nvinfo : EIATTR_KPARAM_INFO
	.align		4
.L_31:
        /*0008*/ 	.byte	0x04, 0x17
        /*000a*/ 	.short	(.L_33 - .L_32)
.L_32:
        /*000c*/ 	.word	0x00000000
        /*0010*/ 	.short	0x0008
        /*0012*/ 	.short	0x002c
        /*0014*/ 	.byte	0x00, 0xf0, 0x11, 0x00


	//----- nvinfo : EIATTR_KPARAM_INFO
	.align		4
.L_33:
        /*0018*/ 	.byte	0x04, 0x17
        /*001a*/ 	.short	(.L_35 - .L_34)
.L_34:
        /*001c*/ 	.word	0x00000000
        /*0020*/ 	.short	0x0007
        /*0022*/ 	.short	0x0028
        /*0024*/ 	.byte	0x00, 0xf0, 0x11, 0x00


	//----- nvinfo : EIATTR_KPARAM_INFO
	.align		4
.L_35:
        /*0028*/ 	.byte	0x04, 0x17
        /*002a*/ 	.short	(.L_37 - .L_36)
.L_36:
        /*002c*/ 	.word	0x00000000
        /*0030*/ 	.short	0x0006
        /*0032*/ 	.short	0x0024
        /*0034*/ 	.byte	0x00, 0xf0, 0x11, 0x00


	//----- nvinfo : EIATTR_KPARAM_INFO
	.align		4
.L_37:
        /*0038*/ 	.byte	0x04, 0x17
        /*003a*/ 	.short	(.L_39 - .L_38)
.L_38:
        /*003c*/ 	.word	0x00000000
        /*0040*/ 	.short	0x0005
        /*0042*/ 	.short	0x0020
        /*0044*/ 	.byte	0x00, 0xf0, 0x11, 0x00


	//----- nvinfo : EIATTR_KPARAM_INFO
	.align		4
.L_39:
        /*0048*/ 	.byte	0x04, 0x17
        /*004a*/ 	.short	(.L_41 - .L_40)
.L_40:
        /*004c*/ 	.word	0x00000000
        /*0050*/ 	.short	0x0004
        /*0052*/ 	.short	0x001c
        /*0054*/ 	.byte	0x00, 0xf0, 0x11, 0x00


	//----- nvinfo : EIATTR_KPARAM_INFO
	.align		4
.L_41:
        /*0058*/ 	.byte	0x04, 0x17
        /*005a*/ 	.short	(.L_43 - .L_42)
.L_42:
        /*005c*/ 	.word	0x00000000
        /*0060*/ 	.short	0x0003
        /*0062*/ 	.short	0x0018
        /*0064*/ 	.byte	0x00, 0xf0, 0x11, 0x00


	//----- nvinfo : EIATTR_KPARAM_INFO
	.align		4
.L_43:
        /*0068*/ 	.byte	0x04, 0x17
        /*006a*/ 	.short	(.L_45 - .L_44)
.L_44:
        /*006c*/ 	.word	0x00000000
        /*0070*/ 	.short	0x0002
        /*0072*/ 	.short	0x0010
        /*0074*/ 	.byte	0x00, 0xf5, 0x21, 0x00


	//----- nvinfo : EIATTR_KPARAM_INFO
	.align		4
.L_45:
        /*0078*/ 	.byte	0x04, 0x17
        /*007a*/ 	.short	(.L_47 - .L_46)
.L_46:
        /*007c*/ 	.word	0x00000000
        /*0080*/ 	.short	0x0001
        /*0082*/ 	.short	0x0008
        /*0084*/ 	.byte	0x00, 0xf5, 0x21, 0x00


	//----- nvinfo : EIATTR_KPARAM_INFO
	.align		4
.L_47:
        /*0088*/ 	.byte	0x04, 0x17
        /*008a*/ 	.short	(.L_49 - .L_48)
.L_48:
        /*008c*/ 	.word	0x00000000
        /*0090*/ 	.short	0x0000
        /*0092*/ 	.short	0x0000
        /*0094*/ 	.byte	0x00, 0xf5, 0x21, 0x00


	//----- nvinfo : EIATTR_SPARSE_MMA_MASK
	.align		4
.L_49:
        /*0098*/ 	.byte	0x03, 0x50
        /*009a*/ 	.short	0x0000


	//----- nvinfo : EIATTR_MAXREG_COUNT
	.align		4
        /*009c*/ 	.byte	0x03, 0x1b
        /*009e*/ 	.short	0x00ff


	//----- nvinfo : EIATTR_MERCURY_ISA_VERSION
	.align		4
        /*00a0*/ 	.byte	0x03, 0x5f
        /*00a2*/ 	.short	0x0101


	//----- nvinfo : EIATTR_VRC_CTA_INIT_COUNT
	.align		4
        /*00a4*/ 	.byte	0x02, 0x4a
	.zero		1
	.zero		1


	//----- nvinfo : EIATTR_EXIT_INSTR_OFFSETS
	.align		4
        /*00a8*/ 	.byte	0x04, 0x1c
        /*00aa*/ 	.short	(.L_51 - .L_50)


	//   ....[0]....
.L_50:
        /*00ac*/ 	.word	0x000000c0


	//   ....[1]....
        /*00b0*/ 	.word	0x00000af0


	//----- nvinfo : EIATTR_CRS_STACK_SIZE
	.align		4
.L_51:
        /*00b4*/ 	.byte	0x04, 0x1e
        /*00b6*/ 	.short	(.L_53 - .L_52)
.L_52:
        /*00b8*/ 	.word	0x00000000


	//----- nvinfo : EIATTR_CBANK_PARAM_SIZE
	.align		4
.L_53:
        /*00bc*/ 	.byte	0x03, 0x19
        /*00be*/ 	.short	0x0030


	//----- nvinfo : EIATTR_PARAM_CBANK
	.align		4
        /*00c0*/ 	.byte	0x04, 0x0a
        /*00c2*/ 	.short	(.L_55 - .L_54)
	.align		4
.L_54:
        /*00c4*/ 	.word	index@(.nv.constant0._Z27cross_correlation_2d_kernelPKfS0_Pfiiiiii)
        /*00c8*/ 	.short	0x0380
        /*00ca*/ 	.short	0x0030


	//----- nvinfo : EIATTR_SW_WAR
	.align		4
.L_55:
        /*00cc*/ 	.byte	0x04, 0x36
        /*00ce*/ 	.short	(.L_57 - .L_56)
.L_56:
        /*00d0*/ 	.word	0x00000008
.L_57:


//--------------------- .nv.info._Z30separable_conv_vertical_kernelPKfPfS0_iiiii --------------------------
	.section	.nv.info._Z30separable_conv_vertical_kernelPKfPfS0_iiiii,"",@"SHT_CUDA_INFO"
	.sectionflags	@""
	.align	4


	//----- nvinfo : EIATTR_CUDA_API_VERSION
	.align		4
        /*0000*/ 	.byte	0x04, 0x37
        /*0002*/ 	.short	(.L_59 - .L_58)
.L_58:
        /*0004*/ 	.word	0x00000082


	//----- nvinfo : EIATTR_KPARAM_INFO
	.align		4
.L_59:
        /*0008*/ 	.byte	0x04, 0x17
        /*000a*/ 	.short	(.L_61 - .L_60)
.L_60:
        /*000c*/ 	.word	0x00000000
        /*0010*/ 	.short	0x0007
        /*0012*/ 	.short	0x0028
        /*0014*/ 	.byte	0x00, 0xf0, 0x11, 0x00


	//----- nvinfo : EIATTR_KPARAM_INFO
	.align		4
.L_61:
        /*0018*/ 	.byte	0x04, 0x17
        /*001a*/ 	.short	(.L_63 - .L_62)
.L_62:
        /*001c*/ 	.word	0x00000000
        /*0020*/ 	.short	0x0006
        /*0022*/ 	.short	0x0024
        /*0024*/ 	.byte	0x00, 0xf0, 0x11, 0x00


	//----- nvinfo : EIATTR_KPARAM_INFO
	.align		4
.L_63:
        /*0028*/ 	.byte	0x04, 0x17
        /*002a*/ 	.short	(.L_65 - .L_64)
.L_64:
        /*002c*/ 	.word	0x00000000
        /*0030*/ 	.short	0x0005
        /*0032*/ 	.short	0x0020
        /*0034*/ 	.byte	0x00, 0xf0, 0x11, 0x00


	//----- nvinfo : EIATTR_KPARAM_INFO
	.align		4
.L_65:
        /*0038*/ 	.byte	0x04, 0x17
        /*003a*/ 	.short	(.L_67 - .L_66)
.L_66:
        /*003c*/ 	.word	0x00000000
        /*0040*/ 	.short	0x0004
        /*0042*/ 	.short	0x001c
        /*0044*/ 	.byte	0x00, 0xf0, 0x11, 0x00


	//----- nvinfo : EIATTR_KPARAM_INFO
	.align		4
.L_67:
        /*0048*/ 	.byte	0x04, 0x17
        /*004a*/ 	.short	(.L_69 - .L_68)
.L_68:
        /*004c*/ 	.word	0x00000000
        /*0050*/ 	.short	0x0003
        /*0052*/ 	.short	0x0018
        /*0054*/ 	.byte	0x00, 0xf0, 0x11, 0x00


	//----- nvinfo : EIATTR_KPARAM_INFO
	.align		4
.L_69:
        /*0058*/ 	.byte	0x04, 0x17
        /*005a*/ 	.short	(.L_71 - .L_70)
.L_70:
        /*005c*/ 	.word	0x00000000
        /*0060*/ 	.short	0x0002
        /*0062*/ 	.short	0x0010
        /*0064*/ 	.byte	0x00, 0xf5, 0x21, 0x00


	//----- nvinfo : EIATTR_KPARAM_INFO
	.align		4
.L_71:
        /*0068*/ 	.byte	0x04, 0x17
        /*006a*/ 	.short	(.L_73 - .L_72)
.L_72:
        /*006c*/ 	.word	0x00000000
        /*0070*/ 	.short	0x0001
        /*0072*/ 	.short	0x0008
        /*0074*/ 	.byte	0x00, 0xf5, 0x21, 0x00


	//----- nvinfo : EIATTR_KPARAM_INFO
	.align		4
.L_73:
        /*0078*/ 	.byte	0x04, 0x17
        /*007a*/ 	.short	(.L_75 - .L_74)
.L_74:
        /*007c*/ 	.word	0x00000000
        /*0080*/ 	.short	0x0000
        /*0082*/ 	.short	0x0000
        /*0084*/ 	.byte	0x00, 0xf5, 0x21, 0x00


	//----- nvinfo : EIATTR_SPARSE_MMA_MASK
	.align		4
.L_75:
        /*0088*/ 	.byte	0x03, 0x50
        /*008a*/ 	.short	0x0000


	//----- nvinfo : EIATTR_MAXREG_COUNT
	.align		4
        /*008c*/ 	.byte	0x03, 0x1b
        /*008e*/ 	.short	0x00ff


	//----- nvinfo : EIATTR_MERCURY_ISA_VERSION
	.align		4
        /*0090*/ 	.byte	0x03, 0x5f
        /*0092*/ 	.short	0x0101


	//----- nvinfo : EIATTR_VRC_CTA_INIT_COUNT
	.align		4
        /*0094*/ 	.byte	0x02, 0x4a
	.zero		1
	.zero		1


	//----- nvinfo : EIATTR_EXIT_INSTR_OFFSETS
	.align		4
        /*0098*/ 	.byte	0x04, 0x1c
        /*009a*/ 	.short	(.L_77 - .L_76)


	//   ....[0]....
.L_76:
        /*009c*/ 	.word	0x000000d0


	//   ....[1]....
        /*00a0*/ 	.word	0x00000c90


	//----- nvinfo : EIATTR_CRS_STACK_SIZE
	.align		4
.L_77:
        /*00a4*/ 	.byte	0x04, 0x1e
        /*00a6*/ 	.short	(.L_79 - .L_78)
.L_78:
        /*00a8*/ 	.word	0x00000000


	//----- nvinfo : EIATTR_CBANK_PARAM_SIZE
	.align		4
.L_79:
        /*00ac*/ 	.byte	0x03, 0x19
        /*00ae*/ 	.short	0x002c


	//----- nvinfo : EIATTR_PARAM_CBANK
	.align		4
        /*00b0*/ 	.byte	0x04, 0x0a
        /*00b2*/ 	.short	(.L_81 - .L_80)
	.align		4
.L_80:
        /*00b4*/ 	.word	index@(.nv.constant0._Z30separable_conv_vertical_kernelPKfPfS0_iiiii)
        /*00b8*/ 	.short	0x0380
        /*00ba*/ 	.short	0x002c


	//----- nvinfo : EIATTR_SW_WAR
	.align		4
.L_81:
        /*00bc*/ 	.byte	0x04, 0x36
        /*00be*/ 	.short	(.L_83 - .L_82)
.L_82:
        /*00c0*/ 	.word	0x00000008
.L_83:


//--------------------- .nv.info._Z32separable_conv_horizontal_kernelPKfPfS0_iiii --------------------------
	.section	.nv.info._Z32separable_conv_horizontal_kernelPKfPfS0_iiii,"",@"SHT_CUDA_INFO"
	.sectionflags	@""
	.align	4


	//----- nvinfo : EIATTR_CUDA_API_VERSION
	.align		4
        /*0000*/ 	.byte	0x04, 0x37
        /*0002*/ 	.short	(.L_85 - .L_84)
.L_84:
        /*0004*/ 	.word	0x00000082


	//----- nvinfo : EIATTR_KPARAM_INFO
	.align		4
.L_85:
        /*0008*/ 	.byte	0x04, 0x17
        /*000a*/ 	.short	(.L_87 - .L_86)
.L_86:
        /*000c*/ 	.word	0x00000000
        /*0010*/ 	.short	0x0006
        /*0012*/ 	.short	0x0024
        /*0014*/ 	.byte	0x00, 0xf0, 0x11, 0x00


	//----- nvinfo : EIATTR_KPARAM_INFO
	.align		4
.L_87:
        /*0018*/ 	.byte	0x04, 0x17
        /*001a*/ 	.short	(.L_89 - .L_88)
.L_88:
        /*001c*/ 	.word	0x00000000
        /*0020*/ 	.short	0x0005
        /*0022*/ 	.short	0x0020
        /*0024*/ 	.byte	0x00, 0xf0, 0x11, 0x00


	//----- nvinfo : EIATTR_KPARAM_INFO
	.align		4
.L_89:
        /*0028*/ 	.byte	0x04, 0x17
        /*002a*/ 	.short	(.L_91 - .L_90)
.L_90:
        /*002c*/ 	.word	0x00000000
        /*0030*/ 	.short	0x0004
        /*0032*/ 	.short	0x001c
        /*0034*/ 	.byte	0x00, 0xf0, 0x11, 0x00


	//----- nvinfo : EIATTR_KPARAM_INFO
	.align		4
.L_91:
        /*0038*/ 	.byte	0x04, 0x17
        /*003a*/ 	.short	(.L_93 - .L_92)
.L_92:
        /*003c*/ 	.word	0x00000000
        /*0040*/ 	.short	0x0003
        /*0042*/ 	.short	0x0018
        /*0044*/ 	.byte	0x00, 0xf0, 0x11, 0x00


	//----- nvinfo : EIATTR_KPARAM_INFO
	.align		4
.L_93:
        /*0048*/ 	.byte	0x04, 0x17
        /*004a*/ 	.short	(.L_95 - .L_94)
.L_94:
        /*004c*/ 	.word	0x00000000
        /*0050*/ 	.short	0x0002
        /*0052*/ 	.short	0x0010
        /*0054*/ 	.byte	0x00, 0xf5, 0x21, 0x00


	//----- nvinfo : EIATTR_KPARAM_INFO
	.align		4
.L_95:
        /*0058*/ 	.byte	0x04, 0x17
        /*005a*/ 	.short	(.L_97 - .L_96)
.L_96:
        /*005c*/ 	.word	0x00000000
        /*0060*/ 	.short	0x0001
        /*0062*/ 	.short	0x0008
        /*0064*/ 	.byte	0x00, 0xf5, 0x21, 0x00


	//----- nvinfo : EIATTR_KPARAM_INFO
	.align		4
.L_97:
        /*0068*/ 	.byte	0x04, 0x17
        /*006a*/ 	.short	(.L_99 - .L_98)
.L_98:
        /*006c*/ 	.word	0x00000000
        /*0070*/ 	.short	0x0000
        /*0072*/ 	.short	0x0000
        /*0074*/ 	.byte	0x00, 0xf5, 0x21, 0x00


	//----- nvinfo : EIATTR_SPARSE_MMA_MASK
	.align		4
.L_99:
        /*0078*/ 	.byte	0x03, 0x50
        /*007a*/ 	.short	0x0000


	//----- nvinfo : EIATTR_MAXREG_COUNT
	.align		4
        /*007c*/ 	.byte	0x03, 0x1b
        /*007e*/ 	.short	0x00ff


	//----- nvinfo : EIATTR_MERCURY_ISA_VERSION
	.align		4
        /*0080*/ 	.byte	0x03, 0x5f
        /*0082*/ 	.short	0x0101


	//----- nvinfo : EIATTR_VRC_CTA_INIT_COUNT
	.align		4
        /*0084*/ 	.byte	0x02, 0x4a
	.zero		1
	.zero		1


	//----- nvinfo : EIATTR_EXIT_INSTR_OFFSETS
	.align		4
        /*0088*/ 	.byte	0x04, 0x1c
        /*008a*/ 	.short	(.L_101 - .L_100)


	//   ....[0]....
.L_100:
        /*008c*/ 	.word	0x000000d0


	//   ....[1]....
        /*0090*/ 	.word	0x00000aa0


	//----- nvinfo : EIATTR_CRS_STACK_SIZE
	.align		4
.L_101:
        /*0094*/ 	.byte	0x04, 0x1e
        /*0096*/ 	.short	(.L_103 - .L_102)
.L_102:
        /*0098*/ 	.word	0x00000000


	//----- nvinfo : EIATTR_CBANK_PARAM_SIZE
	.align		4
.L_103:
        /*009c*/ 	.byte	0x03, 0x19
        /*009e*/ 	.short	0x0028


	//----- nvinfo : EIATTR_PARAM_CBANK
	.align		4
        /*00a0*/ 	.byte	0x04, 0x0a
        /*00a2*/ 	.short	(.L_105 - .L_104)
	.align		4
.L_104:
        /*00a4*/ 	.word	index@(.nv.constant0._Z32separable_conv_horizontal_kernelPKfPfS0_iiii)
        /*00a8*/ 	.short	0x0380
        /*00aa*/ 	.short	0x0028


	//----- nvinfo : EIATTR_SW_WAR
	.align		4
.L_105:
        /*00ac*/ 	.byte	0x04, 0x36
        /*00ae*/ 	.short	(.L_107 - .L_106)
.L_106:
        /*00b0*/ 	.word	0x00000008
.L_107:


//--------------------- .nv.info._Z27convolution_2d_tiled_kernelPKfS0_Pfiiiiii --------------------------
	.section	.nv.info._Z27convolution_2d_tiled_kernelPKfS0_Pfiiiiii,"",@"SHT_CUDA_INFO"
	.sectionflags	@""
	.align	4


	//----- nvinfo : EIATTR_CUDA_API_VERSION
	.align		4
        /*0000*/ 	.byte	0x04, 0x37
        /*0002*/ 	.short	(.L_109 - .L_108)
.L_108:
        /*0004*/ 	.word	0x00000082


	//----- nvinfo : EIATTR_KPARAM_INFO
	.align		4
.L_109:
        /*0008*/ 	.byte	0x04, 0x17
        /*000a*/ 	.short	(.L_111 - .L_110)
.L_110:
        /*000c*/ 	.word	0x00000000
        /*0010*/ 	.short	0x0008
        /*0012*/ 	.short	0x002c
        /*0014*/ 	.byte	0x00, 0xf0, 0x11, 0x00


	//----- nvinfo : EIATTR_KPARAM_INFO
	.align		4
.L_111:
        /*0018*/ 	.byte	0x04, 0x17
        /*001a*/ 	.short	(.L_113 - .L_112)
.L_112:
        /*001c*/ 	.word	0x00000000
        /*0020*/ 	.short	0x0007
        /*0022*/ 	.short	0x0028
        /*0024*/ 	.byte	0x00, 0xf0, 0x11, 0x00


	//----- nvinfo : EIATTR_KPARAM_INFO
	.align		4
.L_113:
        /*0028*/ 	.byte	0x04, 0x17
        /*002a*/ 	.short	(.L_115 - .L_114)
.L_114:
        /*002c*/ 	.word	0x00000000
        /*0030*/ 	.short	0x0006
        /*0032*/ 	.short	0x0024
        /*0034*/ 	.byte	0x00, 0xf0, 0x11, 0x00


	//----- nvinfo : EIATTR_KPARAM_INFO
	.align		4
.L_115:
        /*0038*/ 	.byte	0x04, 0x17
        /*003a*/ 	.short	(.L_117 - .L_116)
.L_116:
        /*003c*/ 	.word	0x00000000
        /*0040*/ 	.short	0x0005
        /*0042*/ 	.short	0x0020
        /*0044*/ 	.byte	0x00, 0xf0, 0x11, 0x00


	//----- nvinfo : EIATTR_KPARAM_INFO
	.align		4
.L_117:
        /*0048*/ 	.byte	0x04, 0x17
        /*004a*/ 	.short	(.L_119 - .L_118)
.L_118:
        /*004c*/ 	.word	0x00000000
        /*0050*/ 	.short	0x0004
        /*0052*/ 	.short	0x001c
        /*0054*/ 	.byte	0x00, 0xf0, 0x11, 0x00


	//----- nvinfo : EIATTR_KPARAM_INFO
	.align		4
.L_119:
        /*0058*/ 	.byte	0x04, 0x17
        /*005a*/ 	.short	(.L_121 - .L_120)
.L_120:
        /*005c*/ 	.word	0x00000000
        /*0060*/ 	.short	0x0003
        /*0062*/ 	.short	0x0018
        /*0064*/ 	.byte	0x00, 0xf0, 0x11, 0x00


	//----- nvinfo : EIATTR_KPARAM_INFO
	.align		4
.L_121:
        /*0068*/ 	.byte	0x04, 0x17
        /*006a*/ 	.short	(.L_123 - .L_122)
.L_122:
        /*006c*/ 	.word	0x00000000
        /*0070*/ 	.short	0x0002
        /*0072*/ 	.short	0x0010
        /*0074*/ 	.byte	0x00, 0xf5, 0x21, 0x00


	//----- nvinfo : EIATTR_KPARAM_INFO
	.align		4
.L_123:
        /*0078*/ 	.byte	0x04, 0x17
        /*007a*/ 	.short	(.L_125 - .L_124)
.L_124:
        /*007c*/ 	.word	0x00000000
        /*0080*/ 	.short	0x0001
        /*0082*/ 	.short	0x0008
        /*0084*/ 	.byte	0x00, 0xf5, 0x21, 0x00


	//----- nvinfo : EIATTR_KPARAM_INFO
	.align		4
.L_125:
        /*0088*/ 	.byte	0x04, 0x17
        /*008a*/ 	.short	(.L_127 - .L_126)
.L_126:
        /*008c*/ 	.word	0x00000000
        /*0090*/ 	.short	0x0000
        /*0092*/ 	.short	0x0000
        /*0094*/ 	.byte	0x00, 0xf5, 0x21, 0x00


	//----- nvinfo : EIATTR_SPARSE_MMA_MASK
	.align		4
.L_127:
        /*0098*/ 	.byte	0x03, 0x50
        /*009a*/ 	.short	0x0000


	//----- nvinfo : EIATTR_MAXREG_COUNT
	.align		4
        /*009c*/ 	.byte	0x03, 0x1b
        /*009e*/ 	.short	0x00ff


	//----- nvinfo : EIATTR_NUM_BARRIERS
	.align		4
        /*00a0*/ 	.byte	0x02, 0x4c
        /*00a2*/ 	.byte	0x01
	.zero		1


	//----- nvinfo : EIATTR_MERCURY_ISA_VERSION
	.align		4
        /*00a4*/ 	.byte	0x03, 0x5f
        /*00a6*/ 	.short	0x0101


	//----- nvinfo : EIATTR_VRC_CTA_INIT_COUNT
	.align		4
        /*00a8*/ 	.byte	0x02, 0x4a
	.zero		1
	.zero		1


	//----- nvinfo : EIATTR_EXIT_INSTR_OFFSETS
	.align		4
        /*00ac*/ 	.byte	0x04, 0x1c
        /*00ae*/ 	.short	(.L_129 - .L_128)


	//   ....[0]....
.L_128:
        /*00b0*/ 	.word	0x000003c0


	//   ....[1]....
        /*00b4*/ 	.word	0x00000d90


	//----- nvinfo : EIATTR_CRS_STACK_SIZE
	.align		4
.L_129:
        /*00b8*/ 	.byte	0x04, 0x1e
        /*00ba*/ 	.short	(.L_131 - .L_130)
.L_130:
        /*00bc*/ 	.word	0x00000000


	//----- nvinfo : EIATTR_CBANK_PARAM_SIZE
	.align		4
.L_131:
        /*00c0*/ 	.byte	0x03, 0x19
        /*00c2*/ 	.short	0x0030


	//----- nvinfo : EIATTR_PARAM_CBANK
	.align		4
        /*00c4*/ 	.byte	0x04, 0x0a
        /*00c6*/ 	.short	(.L_133 - .L_132)
	.align		4
.L_132:
        /*00c8*/ 	.word	index@(.nv.constant0._Z27convolution_2d_tiled_kernelPKfS0_Pfiiiiii)
        /*00cc*/ 	.short	0x0380
        /*00ce*/ 	.short	0x0030


	//----- nvinfo : EIATTR_SW_WAR
	.align		4
.L_133:
        /*00d0*/ 	.byte	0x04, 0x36
        /*00d2*/ 	.short	(.L_135 - .L_134)
.L_134:
        /*00d4*/ 	.word	0x00000008
.L_135:


//--------------------- .nv.info._Z27convolution_2d_basic_kernelPKfS0_Pfiiiiii --------------------------
	.section	.nv.info._Z27convolution_2d_basic_kernelPKfS0_Pfiiiiii,"",@"SHT_CUDA_INFO"
	.sectionflags	@""
	.align	4


	//----- nvinfo : EIATTR_CUDA_API_VERSION
	.align		4
        /*0000*/ 	.byte	0x04, 0x37
        /*0002*/ 	.short	(.L_137 - .L_136)
.L_136:
        /*0004*/ 	.word	0x00000082


	//----- nvinfo : EIATTR_KPARAM_INFO
	.align		4
.L_137:
        /*0008*/ 	.byte	0x04, 0x17
        /*000a*/ 	.short	(.L_139 - .L_138)
.L_138:
        /*000c*/ 	.word	0x00000000
        /*0010*/ 	.short	0x0008
        /*0012*/ 	.short	0x002c
        /*0014*/ 	.byte	0x00, 0xf0, 0x11, 0x00


	//----- nvinfo : EIATTR_KPARAM_INFO
	.align		4
.L_139:
        /*0018*/ 	.byte	0x04, 0x17
        /*001a*/ 	.short	(.L_141 - .L_140)
.L_140:
        /*001c*/ 	.word	0x00000000
        /*0020*/ 	.short	0x0007
        /*0022*/ 	.short	0x0028
        /*0024*/ 	.byte	0x00, 0xf0, 0x11, 0x00


	//----- nvinfo : EIATTR_KPARAM_INFO
	.align		4
.L_141:
        /*0028*/ 	.byte	0x04, 0x17
        /*002a*/ 	.short	(.L_143 - .L_142)
.L_142:
        /*002c*/ 	.word	0x00000000
        /*0030*/ 	.short	0x0006
        /*0032*/ 	.short	0x0024
        /*0034*/ 	.byte	0x00, 0xf0, 0x11, 0x00


	//----- nvinfo : EIATTR_KPARAM_INFO
	.align		4
.L_143:
        /*0038*/ 	.byte	0x04, 0x17
        /*003a*/ 	.short	(.L_145 - .L_144)
.L_144:
        /*003c*/ 	.word	0x00000000
        /*0040*/ 	.short	0x0005
        /*0042*/ 	.short	0x0020
        /*0044*/ 	.byte	0x00, 0xf0, 0x11, 0x00


	//----- nvinfo : EIATTR_KPARAM_INFO
	.align		4
.L_145:
        /*0048*/ 	.byte	0x04, 0x17
        /*004a*/ 	.short	(.L_147 - .L_146)
.L_146:
        /*004c*/ 	.word	0x00000000
        /*0050*/ 	.short	0x0004
        /*0052*/ 	.short	0x001c
        /*0054*/ 	.byte	0x00, 0xf0, 0x11, 0x00


	//----- nvinfo : EIATTR_KPARAM_INFO
	.align		4
.L_147:
        /*0058*/ 	.byte	0x04, 0x17
        /*005a*/ 	.short	(.L_149 - .L_148)
.L_148:
        /*005c*/ 	.word	0x00000000
        /*0060*/ 	.short	0x0003
        /*0062*/ 	.short	0x0018
        /*0064*/ 	.byte	0x00, 0xf0, 0x11, 0x00


	//----- nvinfo : EIATTR_KPARAM_INFO
	.align		4
.L_149:
        /*0068*/ 	.byte	0x04, 0x17
        /*006a*/ 	.short	(.L_151 - .L_150)
.L_150:
        /*006c*/ 	.word	0x00000000
        /*0070*/ 	.short	0x0002
        /*0072*/ 	.short	0x0010
        /*0074*/ 	.byte	0x00, 0xf5, 0x21, 0x00


	//----- nvinfo : EIATTR_KPARAM_INFO
	.align		4
.L_151:
        /*0078*/ 	.byte	0x04, 0x17
        /*007a*/ 	.short	(.L_153 - .L_152)
.L_152:
        /*007c*/ 	.word	0x00000000
        /*0080*/ 	.short	0x0001
        /*0082*/ 	.short	0x0008
        /*0084*/ 	.byte	0x00, 0xf5, 0x21, 0x00


	//----- nvinfo : EIATTR_KPARAM_INFO
	.align		4
.L_153:
        /*0088*/ 	.byte	0x04, 0x17
        /*008a*/ 	.short	(.L_155 - .L_154)
.L_154:
        /*008c*/ 	.word	0x00000000
        /*0090*/ 	.short	0x0000
        /*0092*/ 	.short	0x0000
        /*0094*/ 	.byte	0x00, 0xf5, 0x21, 0x00


	//----- nvinfo : EIATTR_SPARSE_MMA_MASK
	.align		4
.L_155:
        /*0098*/ 	.byte	0x03, 0x50
        /*009a*/ 	.short	0x0000


	//----- nvinfo : EIATTR_MAXREG_COUNT
	.align		4
        /*009c*/ 	.byte	0x03, 0x1b
        /*009e*/ 	.short	0x00ff


	//----- nvinfo : EIATTR_MERCURY_ISA_VERSION
	.align		4
        /*00a0*/ 	.byte	0x03, 0x5f
        /*00a2*/ 	.short	0x0101


	//----- nvinfo : EIATTR_VRC_CTA_INIT_COUNT
	.align		4
        /*00a4*/ 	.byte	0x02, 0x4a
	.zero		1
	.zero		1


	//----- nvinfo : EIATTR_EXIT_INSTR_OFFSETS
	.align		4
        /*00a8*/ 	.byte	0x04, 0x1c
        /*00aa*/ 	.short	(.L_157 - .L_156)


	//   ....[0]....
.L_156:
        /*00ac*/ 	.word	0x000000c0


	//   ....[1]....
        /*00b0*/ 	.word	0x00000cf0


	//----- nvinfo : EIATTR_CRS_STACK_SIZE
	.align		4
.L_157:
        /*00b4*/ 	.byte	0x04, 0x1e
        /*00b6*/ 	.short	(.L_159 - .L_158)
.L_158:
        /*00b8*/ 	.word	0x00000000


	//----- nvinfo : EIATTR_CBANK_PARAM_SIZE
	.align		4
.L_159:
        /*00bc*/ 	.byte	0x03, 0x19
        /*00be*/ 	.short	0x0030


	//----- nvinfo : EIATTR_PARAM_CBANK
	.align		4
        /*00c0*/ 	.byte	0x04, 0x0a
        /*00c2*/ 	.short	(.L_161 - .L_160)
	.align		4
.L_160:
        /*00c4*/ 	.word	index@(.nv.constant0._Z27convolution_2d_basic_kernelPKfS0_Pfiiiiii)
        /*00c8*/ 	.short	0x0380
        /*00ca*/ 	.short	0x0030


	//----- nvinfo : EIATTR_SW_WAR
	.align		4
.L_161:
        /*00cc*/ 	.byte	0x04, 0x36
        /*00ce*/ 	.short	(.L_163 - .L_162)
.L_162:
        /*00d0*/ 	.word	0x00000008
.L_163:


//--------------------- .nv.callgraph             --------------------------
	.section	.nv.callgraph,"",@"SHT_CUDA_CALLGRAPH"
	.align	4
	.sectionentsize	8
	.align		4
        /*0000*/ 	.word	0x00000000
	.align		4
        /*0004*/ 	.word	0xffffffff
	.align		4
        /*0008*/ 	.word	0x00000000
	.align		4
        /*000c*/ 	.word	0xfffffffe
	.align		4
        /*0010*/ 	.word	0x00000000
	.align		4
        /*0014*/ 	.word	0xfffffffd
	.align		4
        /*0018*/ 	.word	0x00000000
	.align		4
        /*001c*/ 	.word	0xfffffffc


//--------------------- .text._Z27cross_correlation_2d_kernelPKfS0_Pfiiiiii --------------------------
	.section	.text._Z27cross_correlation_2d_kernelPKfS0_Pfiiiiii,"ax",@progbits
	.align	128
        .global         _Z27cross_correlation_2d_kernelPKfS0_Pfiiiiii
        .type           _Z27cross_correlation_2d_kernelPKfS0_Pfiiiiii,@function
        .size           _Z27cross_correlation_2d_kernelPKfS0_Pfiiiiii,(.L_x_47 - _Z27cross_correlation_2d_kernelPKfS0_Pfiiiiii)
        .other          _Z27cross_correlation_2d_kernelPKfS0_Pfiiiiii,@"STO_CUDA_ENTRY STV_DEFAULT"
_Z27cross_correlation_2d_kernelPKfS0_Pfiiiiii:
.text._Z27cross_correlation_2d_kernelPKfS0_Pfiiiiii:
[----:B------:R-:W-:Y:S01]  /*0000*/  LDC R1, c[0x0][0x37c] ;  /* 0x0000df00ff017b82 */ /* 0x000fe20000000800 */
[----:B------:R-:W0:Y:S07]  /*0010*/  S2R R3, SR_TID.X ;  /* 0x0000000000037919 */ /* 0x000e2e0000002100 */
[----:B------:R-:W0:Y:S01]  /*0020*/  S2UR UR4, SR_CTAID.X ;  /* 0x00000000000479c3 */ /* 0x000e220000002500 */
[----:B------:R-:W1:Y:S01]  /*0030*/  LDCU.64 UR6, c[0x0][0x3a8] ;  /* 0x00007500ff0677ac */ /* 0x000e620008000a00 */
[----:B------:R-:W2:Y:S06]  /*0040*/  S2R R5, SR_TID.Y ;  /* 0x0000000000057919 */ /* 0x000eac0000002200 */
[----:B------:R-:W0:Y:S08]  /*0050*/  LDC R2, c[0x0][0x360] ;  /* 0x0000d800ff027b82 */ /* 0x000e300000000800 */
[----:B------:R-:W2:Y:S08]  /*0060*/  S2UR UR5, SR_CTAID.Y ;  /* 0x00000000000579c3 */ /* 0x000eb00000002600 */
[----:B------:R-:W2:Y:S01]  /*0070*/  LDC R0, c[0x0][0x364] ;  /* 0x0000d900ff007b82 */ /* 0x000ea20000000800 */
[----:B0-----:R-:W-:-:S05]  /*0080*/  IMAD R2, R2, UR4, R3 ;  /* 0x0000000402027c24 */ /* 0x001fca000f8e0203 */
[----:B-1----:R-:W-:Y:S01]  /*0090*/  ISETP.GE.AND P0, PT, R2, UR7, PT ;  /* 0x0000000702007c0c */ /* 0x002fe2000bf06270 */
[----:B--2---:R-:W-:-:S05]  /*00a0*/  IMAD R3, R0, UR5, R5 ;  /* 0x0000000500037c24 */ /* 0x004fca000f8e0205 */
[----:B------:R-:W-:-:S13]  /*00b0*/  ISETP.GE.OR P0, PT, R3, UR6, P0 ;  /* 0x0000000603007c0c */ /* 0x000fda0008706670 */
[----:B------:R-:W-:Y:S05]  /*00c0*/  @P0 EXIT ;  /* 0x000000000000094d */ /* 0x000fea0003800000 */
[----:B------:R-:W0:Y:S01]  /*00d0*/  LDCU.64 UR4, c[0x0][0x3a0] ;  /* 0x00007400ff0477ac */ /* 0x000e220008000a00 */
[----:B------:R-:W-:Y:S01]  /*00e0*/  HFMA2 R0, -RZ, RZ, 0, 0 ;  /* 0x00000000ff007431 */ /* 0x000fe200000001ff */
[----:B------:R-:W1:Y:S01]  /*00f0*/  LDCU.64 UR12, c[0x0][0x358] ;  /* 0x00006b00ff0c77ac */ /* 0x000e620008000a00 */
[----:B0-----:R-:W-:-:S04]  /*0100*/  UISETP.LT.AND UP0, UPT, UR4, UR5, UPT ;  /* 0x000000050400728c */ /* 0x001fc8000bf01270 */
[----:B------:R-:W-:-:S04]  /*0110*/  USEL UR4, UR4, UR5, UP0 ;  /* 0x0000000504047287 */ /* 0x000fc80008000000 */
[----:B------:R-:W-:-:S09]  /*0120*/  UISETP.GE.AND UP0, UPT, UR4, 0x1, UPT ;  /* 0x000000010400788c */ /* 0x000fd2000bf06270 */
[----:B-1----:R-:W-:Y:S05]  /*0130*/  BRA.U !UP0, `(.L_x_0) ;  /* 0x0000000908587547 */ /* 0x002fea000b800000 */
[----:B------:R-:W-:Y:S01]  /*0140*/  IMAD.MOV.U32 R0, RZ, RZ, RZ ;  /* 0x000000ffff007224 */ /* 0x000fe200078e00ff */
[----:B------:R-:W-:Y:S02]  /*0150*/  ULOP3.LUT UR8, UR5, 0x7, URZ, 0xc0, !UPT ;  /* 0x0000000705087892 */ /* 0x000fe4000f8ec0ff */
[----:B------:R-:W-:Y:S02]  /*0160*/  ULOP3.LUT UR9, UR5, 0x3, URZ, 0xc0, !UPT ;  /* 0x0000000305097892 */ /* 0x000fe4000f8ec0ff */
[----:B------:R-:W-:Y:S01]  /*0170*/  ULOP3.LUT UR6, UR5, 0x7ffffff8, URZ, 0xc0, !UPT ;  /* 0x7ffffff805067892 */ /* 0x000fe2000f8ec0ff */
[----:B------:R-:W-:-:S11]  /*0180*/  UMOV UR4, URZ ;  /* 0x000000ff00047c82 */ /* 0x000fd60008000000 */
.L_x_7:
[----:B------:R-:W0:Y:S01]  /*0190*/  LDCU.64 UR10, c[0x0][0x3a0] ;  /* 0x00007400ff0a77ac */ /* 0x000e220008000a00 */
[----:B------:R-:W-:Y:S01]  /*01a0*/  IADD3 R4, PT, PT, R3, UR4, RZ ;  /* 0x0000000403047c10 */ /* 0x000fe2000fffe0ff */
[----:B------:R-:W-:Y:S02]  /*01b0*/  ULOP3.LUT UR5, URZ, UR4, URZ, 0x33, !UPT ;  /* 0x00000004ff057292 */ /* 0x000fe4000f8e33ff */
[----:B------:R-:W-:Y:S02]  /*01c0*/  UIADD3 UR4, UPT, UPT, UR4, 0x1, URZ ;  /* 0x0000000104047890 */ /* 0x000fe4000fffe0ff */
[----:B0-----:R-:W-:Y:S02]  /*01d0*/  UISETP.GE.U32.AND UP1, UPT, UR11, 0x8, UPT ;  /* 0x000000080b00788c */ /* 0x001fe4000bf26070 */
[----:B------:R-:W-:Y:S02]  /*01e0*/  UIADD3 UR5, UPT, UPT, UR5, UR10, URZ ;  /* 0x0000000a05057290 */ /* 0x000fe4000fffe0ff */
[----:B------:R-:W-:-:S02]  /*01f0*/  UISETP.NE.AND UP0, UPT, UR4, UR10, UPT ;  /* 0x0000000a0400728c */ /* 0x000fc4000bf05270 */
[----:B------:R-:W-:-:S03]  /*0200*/  UIMAD UR7, UR5, UR11, UR11 ;  /* 0x0000000b050772a4 */ /* 0x000fc6000f8e020b */
[----:B------:R-:W-:Y:S01]  /*0210*/  UMOV UR5, URZ ;  /* 0x000000ff00057c82 */ /* 0x000fe20008000000 */
[----:B------:R-:W-:Y:S08]  /*0220*/  BRA.U !UP1, `(.L_x_1) ;  /* 0x0000000109dc7547 */ /* 0x000ff0000b800000 */
[----:B------:R-:W0:Y:S01]  /*0230*/  LDCU UR5, c[0x0][0x398] ;  /* 0x00007300ff0577ac */ /* 0x000e220008000800 */
[----:B------:R-:W1:Y:S01]  /*0240*/  LDCU UR10, c[0x0][0x39c] ;  /* 0x00007380ff0a77ac */ /* 0x000e620008000800 */
[----:B0-----:R-:W-:Y:S01]  /*0250*/  ISETP.GE.AND P0, PT, R4, UR5, PT ;  /* 0x0000000504007c0c */ /* 0x001fe2000bf06270 */
[----:B-1----:R-:W-:-:S12]  /*0260*/  UMOV UR5, URZ ;  /* 0x000000ff00057c82 */ /* 0x002fd80008000000 */
.L_x_2:
[----:B------:R-:W0:Y:S01]  /*0270*/  LDC.64 R6, c[0x0][0x380] ;  /* 0x0000e000ff067b82 */ /* 0x000e220000000a00 */
[----:B------:R-:W-:Y:S01]  /*0280*/  VIADD R15, R2, UR5 ;  /* 0x00000005020f7c36 */ /* 0x000fe20008000000 */
[----:B------:R-:W-:-:S03]  /*0290*/  LOP3.LUT R5, RZ, UR5, RZ, 0x33, !PT ;  /* 0x00000005ff057c12 */ /* 0x000fc6000f8e33ff */
[C---:B------:R-:W-:Y:S01]  /*02a0*/  VIADD R10, R15.reuse, 0x1 ;  /* 0x000000010f0a7836 */ /* 0x040fe20000000000 */
[----:B------:R-:W-:Y:S02]  /*02b0*/  ISETP.GE.OR P6, PT, R15, UR10, P0 ;  /* 0x0000000a0f007c0c */ /* 0x000fe400087c6670 */
[----:B------:R-:W1:Y:S01]  /*02c0*/  LDC.64 R8, c[0x0][0x388] ;  /* 0x0000e200ff087b82 */ /* 0x000e620000000a00 */
[----:B------:R-:W-:Y:S01]  /*02d0*/  IADD3 R11, PT, PT, R5, UR7, RZ ;  /* 0x00000007050b7c10 */ /* 0x000fe2000fffe0ff */
[----:B------:R-:W-:Y:S01]  /*02e0*/  IMAD R5, R4, UR10, R15 ;  /* 0x0000000a04057c24 */ /* 0x000fe2000f8e020f */
[----:B------:R-:W-:-:S03]  /*02f0*/  ISETP.GE.OR P1, PT, R10, UR10, P0 ;  /* 0x0000000a0a007c0c */ /* 0x000fc60008726670 */
[----:B0-----:R-:W-:-:S05]  /*0300*/  IMAD.WIDE R6, R5, 0x4, R6 ;  /* 0x0000000405067825 */ /* 0x001fca00078e0206 */
[----:B------:R-:W2:Y:S01]  /*0310*/  @!P6 LDG.E R5, desc[UR12][R6.64] ;  /* 0x0000000c0605e981 */ /* 0x000ea2000c1e1900 */
[----:B-1----:R-:W-:-:S04]  /*0320*/  IMAD.WIDE R8, R11, 0x4, R8 ;  /* 0x000000040b087825 */ /* 0x002fc800078e0208 */
[----:B------:R-:W3:Y:S04]  /*0330*/  @!P1 LDG.E R11, desc[UR12][R6.64+0x4] ;  /* 0x0000040c060b9981 */ /* 0x000ee8000c1e1900 */
[----:B------:R-:W2:Y:S04]  /*0340*/  @!P6 LDG.E R10, desc[UR12][R8.64] ;  /* 0x0000000c080ae981 */ /* 0x000ea8000c1e1900 */
[----:B------:R-:W3:Y:S01]  /*0350*/  @!P1 LDG.E R12, desc[UR12][R8.64+-0x4] ;  /* 0xfffffc0c080c9981 */ /* 0x000ee2000c1e1900 */
[C---:B------:R-:W-:Y:S01]  /*0360*/  IADD3 R13, PT, PT, R15.reuse, 0x2, RZ ;  /* 0x000000020f0d7810 */ /* 0x040fe20007ffe0ff */
[----:B------:R-:W-:-:S03]  /*0370*/  VIADD R14, R15, 0x3 ;  /* 0x000000030f0e7836 */ /* 0x000fc60000000000 */
[----:B------:R-:W-:Y:S02]  /*0380*/  ISETP.GE.OR P2, PT, R13, UR10, P0 ;  /* 0x0000000a0d007c0c */ /* 0x000fe40008746670 */
[----:B------:R-:W-:Y:S02]  /*0390*/  ISETP.GE.OR P3, PT, R14, UR10, P0 ;  /* 0x0000000a0e007c0c */ /* 0x000fe40008766670 */
[C---:B------:R-:W-:Y:S02]  /*03a0*/  IADD3 R13, PT, PT, R15.reuse, 0x4, RZ ;  /* 0x000000040f0d7810 */ /* 0x040fe40007ffe0ff */
[----:B------:R-:W-:Y:S02]  /*03b0*/  IADD3 R14, PT, PT, R15, 0x5, RZ ;  /* 0x000000050f0e7810 */ /* 0x000fe40007ffe0ff */
[----:B------:R-:W-:Y:S01]  /*03c0*/  ISETP.GE.OR P4, PT, R13, UR10, P0 ;  /* 0x0000000a0d007c0c */ /* 0x000fe20008786670 */
[----:B------:R-:W-:Y:S01]  /*03d0*/  VIADD R13, R15, 0x6 ;  /* 0x000000060f0d7836 */ /* 0x000fe20000000000 */
[----:B------:R-:W-:-:S02]  /*03e0*/  ISETP.GE.OR P5, PT, R14, UR10, P0 ;  /* 0x0000000a0e007c0c */ /* 0x000fc400087a6670 */
[----:B------:R-:W-:-:S03]  /*03f0*/  IADD3 R15, PT, PT, R15, 0x7, RZ ;  /* 0x000000070f0f7810 */ /* 0x000fc60007ffe0ff */
[----:B------:R-:W4:Y:S08]  /*0400*/  @!P3 LDG.E R14, desc[UR12][R8.64+-0xc] ;  /* 0xfffff40c080eb981 */ /* 0x000f30000c1e1900 */
[----:B------:R-:W5:Y:S01]  /*0410*/  @!P5 LDG.E R16, desc[UR12][R8.64+-0x14] ;  /* 0xffffec0c0810d981 */ /* 0x000f62000c1e1900 */
[----:B--2---:R-:W-:-:S03]  /*0420*/  @!P6 FFMA R0, R5, R10, R0 ;  /* 0x0000000a0500e223 */ /* 0x004fc60000000000 */
[----:B------:R-:W2:Y:S01]  /*0430*/  @!P2 LDG.E R5, desc[UR12][R6.64+0x8] ;  /* 0x0000080c0605a981 */ /* 0x000ea2000c1e1900 */
[----:B------:R-:W-:-:S03]  /*0440*/  ISETP.GE.OR P6, PT, R13, UR10, P0 ;  /* 0x0000000a0d007c0c */ /* 0x000fc600087c6670 */
[----:B------:R-:W2:Y:S01]  /*0450*/  @!P2 LDG.E R10, desc[UR12][R8.64+-0x8] ;  /* 0xfffff80c080aa981 */ /* 0x000ea2000c1e1900 */
[----:B---3--:R-:W-:-:S03]  /*0460*/  @!P1 FFMA R0, R11, R12, R0 ;  /* 0x0000000c0b009223 */ /* 0x008fc60000000000 */
[----:B------:R-:W4:Y:S01]  /*0470*/  @!P3 LDG.E R13, desc[UR12][R6.64+0xc] ;  /* 0x00000c0c060db981 */ /* 0x000f22000c1e1900 */
[----:B------:R-:W-:-:S03]  /*0480*/  ISETP.GE.OR P1, PT, R15, UR10, P0 ;  /* 0x0000000a0f007c0c */ /* 0x000fc60008726670 */
[----:B------:R-:W3:Y:S04]  /*0490*/  @!P4 LDG.E R11, desc[UR12][R6.64+0x10] ;  /* 0x0000100c060bc981 */ /* 0x000ee8000c1e1900 */
[----:B------:R-:W3:Y:S04]  /*04a0*/  @!P4 LDG.E R12, desc[UR12][R8.64+-0x10] ;  /* 0xfffff00c080cc981 */ /* 0x000ee8000c1e1900 */
[----:B------:R-:W5:Y:S04]  /*04b0*/  @!P5 LDG.E R15, desc[UR12][R6.64+0x14] ;  /* 0x0000140c060fd981 */ /* 0x000f68000c1e1900 */
[----:B------:R-:W5:Y:S04]  /*04c0*/  @!P6 LDG.E R17, desc[UR12][R6.64+0x18] ;  /* 0x0000180c0611e981 */ /* 0x000f68000c1e1900 */
[----:B------:R-:W5:Y:S04]  /*04d0*/  @!P6 LDG.E R18, desc[UR12][R8.64+-0x18] ;  /* 0xffffe80c0812e981 */ /* 0x000f68000c1e1900 */
[----:B------:R-:W5:Y:S04]  /*04e0*/  @!P1 LDG.E R19, desc[UR12][R6.64+0x1c] ;  /* 0x00001c0c06139981 */ /* 0x000f68000c1e1900 */
[----:B------:R-:W5:Y:S01]  /*04f0*/  @!P1 LDG.E R20, desc[UR12][R8.64+-0x1c] ;  /* 0xffffe40c08149981 */ /* 0x000f62000c1e1900 */
[----:B------:R-:W-:-:S04]  /*0500*/  UIADD3 UR5, UPT, UPT, UR5, 0x8, URZ ;  /* 0x0000000805057890 */ /* 0x000fc8000fffe0ff */
[----:B------:R-:W-:Y:S01]  /*0510*/  UISETP.NE.AND UP1, UPT, UR5, UR6, UPT ;  /* 0x000000060500728c */ /* 0x000fe2000bf25270 */
[----:B--2---:R-:W-:-:S04]  /*0520*/  @!P2 FFMA R0, R5, R10, R0 ;  /* 0x0000000a0500a223 */ /* 0x004fc80000000000 */
[----:B----4-:R-:W-:-:S04]  /*0530*/  @!P3 FFMA R0, R13, R14, R0 ;  /* 0x0000000e0d00b223 */ /* 0x010fc80000000000 */
[----:B---3--:R-:W-:-:S04]  /*0540*/  @!P4 FFMA R0, R11, R12, R0 ;  /* 0x0000000c0b00c223 */ /* 0x008fc80000000000 */
[----:B-----5:R-:W-:-:S04]  /*0550*/  @!P5 FFMA R0, R15, R16, R0 ;  /* 0x000000100f00d223 */ /* 0x020fc80000000000 */
[----:B------:R-:W-:-:S04]  /*0560*/  @!P6 FFMA R0, R17, R18, R0 ;  /* 0x000000121100e223 */ /* 0x000fc80000000000 */
[----:B------:R-:W-:Y:S01]  /*0570*/  @!P1 FFMA R0, R19, R20, R0 ;  /* 0x0000001413009223 */ /* 0x000fe20000000000 */
[----:B------:R-:W-:Y:S06]  /*0580*/  BRA.U UP1, `(.L_x_2) ;  /* 0xfffffffd01387547 */ /* 0x000fec000b83ffff */
[----:B------:R-:W-:-:S05]  /*0590*/  UMOV UR5, UR6 ;  /* 0x0000000600057c82 */ /* 0x000fca0008000000 */
.L_x_1:
[----:B------:R-:W-:-:S09]  /*05a0*/  UISETP.NE.AND UP1, UPT, UR8, URZ, UPT ;  /* 0x000000ff0800728c */ /* 0x000fd2000bf25270 */
[----:B------:R-:W-:Y:S05]  /*05b0*/  BRA.U !UP1, `(.L_x_3) ;  /* 0x0000000509347547 */ /* 0x000fea000b800000 */
[----:B------:R-:W-:Y:S02]  /*05c0*/  UIADD3 UR10, UPT, UPT, UR8, -0x1, URZ ;  /* 0xffffffff080a7890 */ /* 0x000fe4000fffe0ff */
[----:B------:R-:W-:Y:S02]  /*05d0*/  UISETP.NE.AND UP2, UPT, UR9, URZ, UPT ;  /* 0x000000ff0900728c */ /* 0x000fe4000bf45270 */
[----:B------:R-:W-:-:S09]  /*05e0*/  UISETP.GE.U32.AND UP1, UPT, UR10, 0x3, UPT ;  /* 0x000000030a00788c */ /* 0x000fd2000bf26070 */
[----:B------:R-:W-:Y:S05]  /*05f0*/  BRA.U !UP1, `(.L_x_4) ;  /* 0x0000000109787547 */ /* 0x000fea000b800000 */
[----:B------:R-:W0:Y:S01]  /*0600*/  LDCU.64 UR10, c[0x0][0x398] ;  /* 0x00007300ff0a77ac */ /* 0x000e220008000a00 */
[----:B------:R-:W1:Y:S01]  /*0610*/  LDC.64 R6, c[0x0][0x380] ;  /* 0x0000e000ff067b82 */ /* 0x000e620000000a00 */
[----:B------:R-:W-:Y:S02]  /*0620*/  IADD3 R13, PT, PT, R2, UR5, RZ ;  /* 0x00000005020d7c10 */ /* 0x000fe4000fffe0ff */
[----:B------:R-:W-:Y:S02]  /*0630*/  LOP3.LUT R10, RZ, UR5, RZ, 0x33, !PT ;  /* 0x00000005ff0a7c12 */ /* 0x000fe4000f8e33ff */
[C---:B------:R-:W-:Y:S01]  /*0640*/  IADD3 R12, PT, PT, R13.reuse, 0x2, RZ ;  /* 0x000000020d0c7810 */ /* 0x040fe20007ffe0ff */
[----:B------:R-:W-:Y:S01]  /*0650*/  VIADD R5, R13, 0x1 ;  /* 0x000000010d057836 */ /* 0x000fe20000000000 */
[----:B------:R-:W-:Y:S01]  /*0660*/  IADD3 R11, PT, PT, R10, UR7, RZ ;  /* 0x000000070a0b7c10 */ /* 0x000fe2000fffe0ff */
[----:B------:R-:W2:Y:S01]  /*0670*/  LDC.64 R8, c[0x0][0x388] ;  /* 0x0000e200ff087b82 */ /* 0x000ea20000000a00 */
[----:B0-----:R-:W-:-:S04]  /*0680*/  ISETP.GE.AND P0, PT, R4, UR10, PT ;  /* 0x0000000a04007c0c */ /* 0x001fc8000bf06270 */
[----:B------:R-:W-:Y:S02]  /*0690*/  ISETP.GE.OR P1, PT, R13, UR11, P0 ;  /* 0x0000000b0d007c0c */ /* 0x000fe40008726670 */
[----:B------:R-:W-:Y:S01]  /*06a0*/  ISETP.GE.OR P2, PT, R5, UR11, P0 ;  /* 0x0000000b05007c0c */ /* 0x000fe20008746670 */
[----:B------:R-:W-:Y:S01]  /*06b0*/  IMAD R5, R4, UR11, R13 ;  /* 0x0000000b04057c24 */ /* 0x000fe2000f8e020d */
[----:B------:R-:W-:-:S03]  /*06c0*/  ISETP.GE.OR P3, PT, R12, UR11, P0 ;  /* 0x0000000b0c007c0c */ /* 0x000fc60008766670 */
[----:B-1----:R-:W-:-:S04]  /*06d0*/  IMAD.WIDE R6, R5, 0x4, R6 ;  /* 0x0000000405067825 */ /* 0x002fc800078e0206 */
[----:B------:R-:W-:Y:S02]  /*06e0*/  VIADD R5, R13, 0x3 ;  /* 0x000000030d057836 */ /* 0x000fe40000000000 */
[----:B--2---:R-:W-:Y:S02]  /*06f0*/  IMAD.WIDE R8, R11, 0x4, R8 ;  /* 0x000000040b087825 */ /* 0x004fe400078e0208 */
[----:B------:R-:W2:Y:S01]  /*0700*/  @!P2 LDG.E R11, desc[UR12][R6.64+0x4] ;  /* 0x0000040c060ba981 */ /* 0x000ea2000c1e1900 */
[----:B------:R-:W-:-:S03]  /*0710*/  ISETP.GE.OR P0, PT, R5, UR11, P0 ;  /* 0x0000000b05007c0c */ /* 0x000fc60008706670 */
[----:B------:R-:W3:Y:S04]  /*0720*/  @!P1 LDG.E R5, desc[UR12][R6.64] ;  /* 0x0000000c06059981 */ /* 0x000ee8000c1e1900 */
[----:B------:R-:W3:Y:S04]  /*0730*/  @!P1 LDG.E R10, desc[UR12][R8.64] ;  /* 0x0000000c080a9981 */ /* 0x000ee8000c1e1900 */
[----:B------:R-:W2:Y:S04]  /*0740*/  @!P2 LDG.E R12, desc[UR12][R8.64+-0x4] ;  /* 0xfffffc0c080ca981 */ /* 0x000ea8000c1e1900 */
[----:B------:R-:W4:Y:S04]  /*0750*/  @!P3 LDG.E R13, desc[UR12][R6.64+0x8] ;  /* 0x0000080c060db981 */ /* 0x000f28000c1e1900 */
[----:B------:R-:W4:Y:S04]  /*0760*/  @!P3 LDG.E R14, desc[UR12][R8.64+-0x8] ;  /* 0xfffff80c080eb981 */ /* 0x000f28000c1e1900 */
[----:B------:R-:W5:Y:S04]  /*0770*/  @!P0 LDG.E R15, desc[UR12][R6.64+0xc] ;  /* 0x00000c0c060f8981 */ /* 0x000f68000c1e1900 */
[----:B------:R-:W5:Y:S01]  /*0780*/  @!P0 LDG.E R16, desc[UR12][R8.64+-0xc] ;  /* 0xfffff40c08108981 */ /* 0x000f62000c1e1900 */
[----:B------:R-:W-:Y:S01]  /*0790*/  UIADD3 UR5, UPT, UPT, UR5, 0x4, URZ ;  /* 0x0000000405057890 */ /* 0x000fe2000fffe0ff */
[----:B---3--:R-:W-:-:S04]  /*07a0*/  @!P1 FFMA R0, R5, R10, R0 ;  /* 0x0000000a05009223 */ /* 0x008fc80000000000 */
[----:B--2---:R-:W-:-:S04]  /*07b0*/  @!P2 FFMA R0, R11, R12, R0 ;  /* 0x0000000c0b00a223 */ /* 0x004fc80000000000 */
[----:B----4-:R-:W-:-:S04]  /*07c0*/  @!P3 FFMA R0, R13, R14, R0 ;  /* 0x0000000e0d00b223 */ /* 0x010fc80000000000 */
[----:B-----5:R-:W-:-:S07]  /*07d0*/  @!P0 FFMA R0, R15, R16, R0 ;  /* 0x000000100f008223 */ /* 0x020fce0000000000 */
.L_x_4:
[----:B------:R-:W-:Y:S05]  /*07e0*/  BRA.U !UP2, `(.L_x_3) ;  /* 0x000000010aa87547 */ /* 0x000fea000b800000 */
[----:B------:R-:W0:Y:S01]  /*07f0*/  LDCU UR10, c[0x0][0x3a4] ;  /* 0x00007480ff0a77ac */ /* 0x000e220008000800 */
[----:B------:R-:W-:Y:S02]  /*0800*/  UISETP.NE.AND UP1, UPT, UR9, 0x1, UPT ;  /* 0x000000010900788c */ /* 0x000fe4000bf25270 */
[----:B0-----:R-:W-:-:S07]  /*0810*/  ULOP3.LUT UP2, URZ, UR10, 0x1, URZ, 0xc0, !UPT ;  /* 0x000000010aff7892 */ /* 0x001fce000f84c0ff */
[----:B------:R-:W-:Y:S05]  /*0820*/  BRA.U !UP1, `(.L_x_5) ;  /* 0x0000000109507547 */ /* 0x000fea000b800000 */
[----:B------:R-:W0:Y:S01]  /*0830*/  LDCU.64 UR10, c[0x0][0x398] ;  /* 0x00007300ff0a77ac */ /* 0x000e220008000a00 */
[----:B------:R-:W1:Y:S01]  /*0840*/  LDC.64 R6, c[0x0][0x380] ;  /* 0x0000e000ff067b82 */ /* 0x000e620000000a00 */
[----:B------:R-:W-:Y:S02]  /*0850*/  IADD3 R5, PT, PT, R2, UR5, RZ ;  /* 0x0000000502057c10 */ /* 0x000fe4000fffe0ff */
[----:B------:R-:W-:Y:S02]  /*0860*/  LOP3.LUT R10, RZ, UR5, RZ, 0x33, !PT ;  /* 0x00000005ff0a7c12 */ /* 0x000fe4000f8e33ff */
[----:B------:R-:W-:-:S03]  /*0870*/  IADD3 R11, PT, PT, R5, 0x1, RZ ;  /* 0x00000001050b7810 */ /* 0x000fc60007ffe0ff */
[----:B------:R-:W2:Y:S01]  /*0880*/  LDC.64 R8, c[0x0][0x388] ;  /* 0x0000e200ff087b82 */ /* 0x000ea20000000a00 */
[----:B0-----:R-:W-:-:S04]  /*0890*/  ISETP.GE.AND P0, PT, R4, UR10, PT ;  /* 0x0000000a04007c0c */ /* 0x001fc8000bf06270 */
[----:B------:R-:W-:Y:S01]  /*08a0*/  ISETP.GE.OR P1, PT, R5, UR11, P0 ;  /* 0x0000000b05007c0c */ /* 0x000fe20008726670 */
[----:B------:R-:W-:Y:S01]  /*08b0*/  IMAD R5, R4, UR11, R5 ;  /* 0x0000000b04057c24 */ /* 0x000fe2000f8e0205 */
[----:B------:R-:W-:Y:S01]  /*08c0*/  ISETP.GE.OR P0, PT, R11, UR11, P0 ;  /* 0x0000000b0b007c0c */ /* 0x000fe20008706670 */
[----:B------:R-:W-:Y:S02]  /*08d0*/  VIADD R11, R10, UR7 ;  /* 0x000000070a0b7c36 */ /* 0x000fe40008000000 */
[----:B-1----:R-:W-:-:S04]  /*08e0*/  IMAD.WIDE R6, R5, 0x4, R6 ;  /* 0x0000000405067825 */ /* 0x002fc800078e0206 */
[----:B--2---:R-:W-:-:S04]  /*08f0*/  IMAD.WIDE R8, R11, 0x4, R8 ;  /* 0x000000040b087825 */ /* 0x004fc800078e0208 */
[----:B------:R-:W2:Y:S04]  /*0900*/  @!P1 LDG.E R5, desc[UR12][R6.64] ;  /* 0x0000000c06059981 */ /* 0x000ea8000c1e1900 */
[----:B------:R-:W2:Y:S04]  /*0910*/  @!P1 LDG.E R10, desc[UR12][R8.64] ;  /* 0x0000000c080a9981 */ /* 0x000ea8000c1e1900 */
[----:B------:R-:W3:Y:S04]  /*0920*/  @!P0 LDG.E R11, desc[UR12][R6.64+0x4] ;  /* 0x0000040c060b8981 */ /* 0x000ee8000c1e1900 */
[----:B------:R-:W3:Y:S01]  /*0930*/  @!P0 LDG.E R12, desc[UR12][R8.64+-0x4] ;  /* 0xfffffc0c080c8981 */ /* 0x000ee2000c1e1900 */
[----:B------:R-:W-:Y:S01]  /*0940*/  UIADD3 UR5, UPT, UPT, UR5, 0x2, URZ ;  /* 0x0000000205057890 */ /* 0x000fe2000fffe0ff */
[----:B--2---:R-:W-:-:S04]  /*0950*/  @!P1 FFMA R0, R5, R10, R0 ;  /* 0x0000000a05009223 */ /* 0x004fc80000000000 */
[----:B---3--:R-:W-:-:S07]  /*0960*/  @!P0 FFMA R0, R11, R12, R0 ;  /* 0x0000000c0b008223 */ /* 0x008fce0000000000 */
.L_x_5:
[----:B------:R-:W-:Y:S05]  /*0970*/  BRA.U !UP2, `(.L_x_3) ;  /* 0x000000010a447547 */ /* 0x000fea000b800000 */
[----:B------:R-:W0:Y:S01]  /*0980*/  LDCU.64 UR10, c[0x0][0x398] ;  /* 0x00007300ff0a77ac */ /* 0x000e220008000a00 */
[----:B------:R-:W-:Y:S01]  /*0990*/  IADD3 R13, PT, PT, R2, UR5, RZ ;  /* 0x00000005020d7c10 */ /* 0x000fe2000fffe0ff */
[----:B------:R-:W-:Y:S03]  /*09a0*/  BSSY.RECONVERGENT B0, `(.L_x_3) ;  /* 0x000000e000007945 */ /* 0x000fe60003800200 */
[----:B0-----:R-:W-:-:S04]  /*09b0*/  ISETP.GE.AND P0, PT, R13, UR11, PT ;  /* 0x0000000b0d007c0c */ /* 0x001fc8000bf06270 */
[----:B------:R-:W-:-:S13]  /*09c0*/  ISETP.GE.OR P0, PT, R4, UR10, P0 ;  /* 0x0000000a04007c0c */ /* 0x000fda0008706670 */
[----:B------:R-:W-:Y:S05]  /*09d0*/  @P0 BRA `(.L_x_6) ;  /* 0x0000000000280947 */ /* 0x000fea0003800000 */
[----:B------:R-:W0:Y:S01]  /*09e0*/  LDC.64 R6, c[0x0][0x380] ;  /* 0x0000e000ff067b82 */ /* 0x000e220000000a00 */
[----:B------:R-:W-:Y:S01]  /*09f0*/  LOP3.LUT R5, RZ, UR5, RZ, 0x33, !PT ;  /* 0x00000005ff057c12 */ /* 0x000fe2000f8e33ff */
[----:B------:R-:W-:-:S03]  /*0a00*/  IMAD R13, R4, UR11, R13 ;  /* 0x0000000b040d7c24 */ /* 0x000fc6000f8e020d */
[----:B------:R-:W-:-:S03]  /*0a10*/  IADD3 R11, PT, PT, R5, UR7, RZ ;  /* 0x00000007050b7c10 */ /* 0x000fc6000fffe0ff */
[----:B------:R-:W1:Y:S01]  /*0a20*/  LDC.64 R8, c[0x0][0x388] ;  /* 0x0000e200ff087b82 */ /* 0x000e620000000a00 */
[----:B0-----:R-:W-:-:S06]  /*0a30*/  IMAD.WIDE R4, R13, 0x4, R6 ;  /* 0x000000040d047825 */ /* 0x001fcc00078e0206 */
[----:B------:R-:W2:Y:S01]  /*0a40*/  LDG.E R5, desc[UR12][R4.64] ;  /* 0x0000000c04057981 */ /* 0x000ea2000c1e1900 */
[----:B-1----:R-:W-:-:S06]  /*0a50*/  IMAD.WIDE R6, R11, 0x4, R8 ;  /* 0x000000040b067825 */ /* 0x002fcc00078e0208 */
[----:B------:R-:W2:Y:S02]  /*0a60*/  LDG.E R6, desc[UR12][R6.64] ;  /* 0x0000000c06067981 */ /* 0x000ea4000c1e1900 */
[----:B--2---:R-:W-:-:S07]  /*0a70*/  FFMA R0, R5, R6, R0 ;  /* 0x0000000605007223 */ /* 0x004fce0000000000 */
.L_x_6:
[----:B------:R-:W-:Y:S05]  /*0a80*/  BSYNC.RECONVERGENT B0 ;  /* 0x0000000000007941 */ /* 0x000fea0003800200 */
.L_x_3:
[----:B------:R-:W-:Y:S05]  /*0a90*/  BRA.U UP0, `(.L_x_7) ;  /* 0xfffffff500bc7547 */ /* 0x000fea000b83ffff */
.L_x_0:
[----:B------:R-:W0:Y:S01]  /*0aa0*/  LDC.64 R4, c[0x0][0x390] ;  /* 0x0000e400ff047b82 */ /* 0x000e220000000a00 */
[----:B------:R-:W1:Y:S02]  /*0ab0*/  LDCU UR5, c[0x0][0x3ac] ;  /* 0x00007580ff0577ac */ /* 0x000e640008000800 */
[----:B-1----:R-:W-:-:S04]  /*0ac0*/  IMAD R3, R3, UR5, R2 ;  /* 0x0000000503037c24 */ /* 0x002fc8000f8e0202 */
[----:B0-----:R-:W-:-:S05]  /*0ad0*/  IMAD.WIDE R2, R3, 0x4, R4 ;  /* 0x0000000403027825 */ /* 0x001fca00078e0204 */
[----:B------:R-:W-:Y:S01]  /*0ae0*/  STG.E desc[UR12][R2.64], R0 ;  /* 0x0000000002007986 */ /* 0x000fe2000c10190c */
[----:B------:R-:W-:Y:S05]  /*0af0*/  EXIT ;  /* 0x000000000000794d */ /* 0x000fea0003800000 */
.L_x_8:
[----:B------:R-:W-:-:S00]  /*0b00*/  BRA `(.L_x_8) ;  /* 0xfffffffc00fc7947 */ /* 0x000fc0000383ffff */
[----:B------:R-:W-:-:S00]  /*0b10*/  NOP ;  /* 0x0000000000007918 */ /* 0x000fc00000000000 */
        /* <DEDUP_REMOVED lines=14> */
.L_x_47:


//--------------------- .text._Z30separable_conv_vertical_kernelPKfPfS0_iiiii --------------------------
	.section	.text._Z30separable_conv_vertical_kernelPKfPfS0_iiiii,"ax",@progbits
	.align	128
        .global         _Z30separable_conv_vertical_kernelPKfPfS0_iiiii
        .type           _Z30separable_conv_vertical_kernelPKfPfS0_iiiii,@function
        .size           _Z30separable_conv_vertical_kernelPKfPfS0_iiiii,(.L_x_48 - _Z30separable_conv_vertical_kernelPKfPfS0_iiiii)
        .other          _Z30separable_conv_vertical_kernelPKfPfS0_iiiii,@"STO_CUDA_ENTRY STV_DEFAULT"
_Z30separable_conv_vertical_kernelPKfPfS0_iiiii:
.text._Z30separable_conv_vertical_kernelPKfPfS0_iiiii:
[----:B------:R-:W-:Y:S01]  /*0000*/  LDC R1, c[0x0][0x37c] ;  /* 0x0000df00ff017b82 */ /* 0x000fe20000000800 */
[----:B------:R-:W0:Y:S07]  /*0010*/  S2R R3, SR_TID.X ;  /* 0x0000000000037919 */ /* 0x000e2e0000002100 */
[----:B------:R-:W0:Y:S01]  /*0020*/  S2UR UR4, SR_CTAID.X ;  /* 0x00000000000479c3 */ /* 0x000e220000002500 */
[----:B------:R-:W1:Y:S01]  /*0030*/  LDCU UR6, c[0x0][0x3a8] ;  /* 0x00007500ff0677ac */ /* 0x000e620008000800 */
[----:B------:R-:W2:Y:S01]  /*0040*/  S2R R5, SR_TID.Y ;  /* 0x0000000000057919 */ /* 0x000ea20000002200 */
[----:B------:R-:W3:Y:S05]  /*0050*/  LDCU UR7, c[0x0][0x3a4] ;  /* 0x00007480ff0777ac */ /* 0x000eea0008000800 */
[----:B------:R-:W0:Y:S08]  /*0060*/  LDC R0, c[0x0][0x360] ;  /* 0x0000d800ff007b82 */ /* 0x000e300000000800 */
[----:B------:R-:W2:Y:S08]  /*0070*/  S2UR UR5, SR_CTAID.Y ;  /* 0x00000000000579c3 */ /* 0x000eb00000002600 */
[----:B------:R-:W2:Y:S01]  /*0080*/  LDC R2, c[0x0][0x364] ;  /* 0x0000d900ff027b82 */ /* 0x000ea20000000800 */
[----:B0-----:R-:W-:-:S05]  /*0090*/  IMAD R0, R0, UR4, R3 ;  /* 0x0000000400007c24 */ /* 0x001fca000f8e0203 */
[----:B-1----:R-:W-:Y:S01]  /*00a0*/  ISETP.GE.AND P0, PT, R0, UR6, PT ;  /* 0x0000000600007c0c */ /* 0x002fe2000bf06270 */
[----:B--2---:R-:W-:-:S05]  /*00b0*/  IMAD R3, R2, UR5, R5 ;  /* 0x0000000502037c24 */ /* 0x004fca000f8e0205 */
[----:B---3--:R-:W-:-:S13]  /*00c0*/  ISETP.GE.OR P0, PT, R3, UR7, P0 ;  /* 0x0000000703007c0c */ /* 0x008fda0008706670 */
[----:B------:R-:W-:Y:S05]  /*00d0*/  @P0 EXIT ;  /* 0x000000000000094d */ /* 0x000fea0003800000 */
[----:B------:R-:W0:Y:S01]  /*00e0*/  LDCU UR4, c[0x0][0x3a0] ;  /* 0x00007400ff0477ac */ /* 0x000e220008000800 */
[----:B------:R-:W-:Y:S01]  /*00f0*/  HFMA2 R2, -RZ, RZ, 0, 0 ;  /* 0x00000000ff027431 */ /* 0x000fe200000001ff */
[----:B------:R-:W1:Y:S01]  /*0100*/  LDCU.64 UR8, c[0x0][0x358] ;  /* 0x00006b00ff0877ac */ /* 0x000e620008000a00 */
[----:B0-----:R-:W-:-:S09]  /*0110*/  UISETP.GE.AND UP0, UPT, UR4, 0x1, UPT ;  /* 0x000000010400788c */ /* 0x001fd2000bf06270 */
[----:B-1----:R-:W-:Y:S05]  /*0120*/  BRA.U !UP0, `(.L_x_9) ;  /* 0x0000000908c47547 */ /* 0x002fea000b800000 */
[----:B------:R-:W-:Y:S01]  /*0130*/  UISETP.GE.U32.AND UP0, UPT, UR4, 0x8, UPT ;  /* 0x000000080400788c */ /* 0x000fe2000bf06070 */
[----:B------:R-:W-:Y:S01]  /*0140*/  MOV R2, RZ ;  /* 0x000000ff00027202 */ /* 0x000fe20000000f00 */
[----:B------:R-:W-:Y:S01]  /*0150*/  ULOP3.LUT UR5, UR4, 0x7, URZ, 0xc0, !UPT ;  /* 0x0000000704057892 */ /* 0x000fe2000f8ec0ff */
[----:B------:R-:W-:-:S03]  /*0160*/  MOV R4, RZ ;  /* 0x000000ff00047202 */ /* 0x000fc60000000f00 */
[----:B------:R-:W-:-:S03]  /*0170*/  UISETP.NE.AND UP1, UPT, UR5, URZ, UPT ;  /* 0x000000ff0500728c */ /* 0x000fc6000bf25270 */
[----:B------:R-:W-:Y:S08]  /*0180*/  BRA.U !UP0, `(.L_x_10) ;  /* 0x0000000508487547 */ /* 0x000ff0000b800000 */
[----:B------:R-:W0:Y:S01]  /*0190*/  LDC.64 R8, c[0x0][0x390] ;  /* 0x0000e400ff087b82 */ /* 0x000e220000000a00 */
[----:B------:R-:W-:Y:S01]  /*01a0*/  ULOP3.LUT UR4, UR4, 0x7ffffff8, URZ, 0xc0, !UPT ;  /* 0x7ffffff804047892 */ /* 0x000fe2000f8ec0ff */
[----:B------:R-:W-:Y:S01]  /*01b0*/  HFMA2 R6, -RZ, RZ, 0, 0 ;  /* 0x00000000ff067431 */ /* 0x000fe200000001ff */
[----:B------:R-:W-:Y:S01]  /*01c0*/  MOV R2, RZ ;  /* 0x000000ff00027202 */ /* 0x000fe20000000f00 */
[----:B------:R-:W1:Y:S03]  /*01d0*/  LDCU UR6, c[0x0][0x398] ;  /* 0x00007300ff0677ac */ /* 0x000e660008000800 */
[----:B------:R-:W-:-:S07]  /*01e0*/  MOV R4, UR4 ;  /* 0x0000000400047c02 */ /* 0x000fce0008000f00 */
.L_x_11:
[----:B------:R-:W-:Y:S01]  /*01f0*/  IADD3 R5, PT, PT, R3, R6, RZ ;  /* 0x0000000603057210 */ /* 0x000fe20007ffe0ff */
[----:B0-----:R-:W-:-:S03]  /*0200*/  IMAD.WIDE.U32 R10, R6, 0x4, R8 ;  /* 0x00000004060a7825 */ /* 0x001fc600078e0008 */
[----:B-1----:R-:W-:-:S13]  /*0210*/  ISETP.GE.AND P4, PT, R5, UR6, PT ;  /* 0x0000000605007c0c */ /* 0x002fda000bf86270 */
[----:B------:R-:W0:Y:S01]  /*0220*/  @!P4 LDC R7, c[0x0][0x39c] ;  /* 0x0000e700ff07cb82 */ /* 0x000e220000000800 */
[----:B------:R-:W2:Y:S07]  /*0230*/  @!P4 LDG.E R16, desc[UR8][R10.64] ;  /* 0x000000080a10c981 */ /* 0x000eae000c1e1900 */
[----:B------:R-:W1:Y:S01]  /*0240*/  @!P4 LDC.64 R12, c[0x0][0x380] ;  /* 0x0000e000ff0ccb82 */ /* 0x000e620000000a00 */
[----:B0-----:R-:W-:-:S04]  /*0250*/  @!P4 IMAD R7, R5, R7, R0 ;  /* 0x000000070507c224 */ /* 0x001fc800078e0200 */
[----:B-1----:R-:W-:-:S05]  /*0260*/  @!P4 IMAD.WIDE R12, R7, 0x4, R12 ;  /* 0x00000004070cc825 */ /* 0x002fca00078e020c */
[----:B------:R0:W2:Y:S01]  /*0270*/  @!P4 LDG.E R17, desc[UR8][R12.64] ;  /* 0x000000080c11c981 */ /* 0x0000a2000c1e1900 */
[----:B------:R-:W-:-:S04]  /*0280*/  IADD3 R23, PT, PT, R5, 0x1, RZ ;  /* 0x0000000105177810 */ /* 0x000fc80007ffe0ff */
[----:B------:R-:W-:Y:S02]  /*0290*/  ISETP.GE.AND P1, PT, R23, UR6, PT ;  /* 0x0000000617007c0c */ /* 0x000fe4000bf26270 */
[C---:B------:R-:W-:Y:S02]  /*02a0*/  IADD3 R7, PT, PT, R5.reuse, 0x2, RZ ;  /* 0x0000000205077810 */ /* 0x040fe40007ffe0ff */
[----:B------:R-:W-:Y:S02]  /*02b0*/  IADD3 R15, PT, PT, R5, 0x3, RZ ;  /* 0x00000003050f7810 */ /* 0x000fe40007ffe0ff */
[----:B------:R-:W-:Y:S02]  /*02c0*/  ISETP.GE.AND P0, PT, R7, UR6, PT ;  /* 0x0000000607007c0c */ /* 0x000fe4000bf06270 */
[----:B------:R-:W-:-:S05]  /*02d0*/  ISETP.GE.AND P3, PT, R15, UR6, PT ;  /* 0x000000060f007c0c */ /* 0x000fca000bf66270 */
[----:B------:R-:W1:Y:S01]  /*02e0*/  @!P1 LDC R18, c[0x0][0x39c] ;  /* 0x0000e700ff129b82 */ /* 0x000e620000000800 */
[----:B------:R-:W-:-:S07]  /*02f0*/  IADD3 R21, PT, PT, R5, 0x4, RZ ;  /* 0x0000000405157810 */ /* 0x000fce0007ffe0ff */
[----:B------:R-:W3:Y:S01]  /*0300*/  @!P1 LDC.64 R26, c[0x0][0x380] ;  /* 0x0000e000ff1a9b82 */ /* 0x000ee20000000a00 */
[----:B------:R-:W-:-:S07]  /*0310*/  ISETP.GE.AND P2, PT, R21, UR6, PT ;  /* 0x0000000615007c0c */ /* 0x000fce000bf46270 */
[----:B------:R-:W4:Y:S01]  /*0320*/  @!P0 LDC R22, c[0x0][0x39c] ;  /* 0x0000e700ff168b82 */ /* 0x000f220000000800 */
[----:B------:R-:W-:-:S07]  /*0330*/  IADD3 R25, PT, PT, R5, 0x5, RZ ;  /* 0x0000000505197810 */ /* 0x000fce0007ffe0ff */
[----:B0-----:R-:W0:Y:S01]  /*0340*/  @!P0 LDC.64 R12, c[0x0][0x380] ;  /* 0x0000e000ff0c8b82 */ /* 0x001e220000000a00 */
[----:B-1----:R-:W-:-:S07]  /*0350*/  @!P1 IMAD R23, R23, R18, R0 ;  /* 0x0000001217179224 */ /* 0x002fce00078e0200 */
[----:B------:R-:W1:Y:S01]  /*0360*/  @!P3 LDC R14, c[0x0][0x39c] ;  /* 0x0000e700ff0ebb82 */ /* 0x000e620000000800 */
[----:B------:R-:W-:Y:S01]  /*0370*/  ISETP.GE.AND P6, PT, R25, UR6, PT ;  /* 0x0000000619007c0c */ /* 0x000fe2000bfc6270 */
[----:B---3--:R-:W-:-:S06]  /*0380*/  @!P1 IMAD.WIDE R26, R23, 0x4, R26 ;  /* 0x00000004171a9825 */ /* 0x008fcc00078e021a */
[----:B------:R-:W3:Y:S01]  /*0390*/  @!P2 LDC R20, c[0x0][0x39c] ;  /* 0x0000e700ff14ab82 */ /* 0x000ee20000000800 */
[----:B------:R-:W-:-:S07]  /*03a0*/  IADD3 R23, PT, PT, R5, 0x6, RZ ;  /* 0x0000000605177810 */ /* 0x000fce0007ffe0ff */
[----:B------:R-:W5:Y:S01]  /*03b0*/  @!P2 LDC.64 R18, c[0x0][0x380] ;  /* 0x0000e000ff12ab82 */ /* 0x000f620000000a00 */
[----:B------:R-:W-:Y:S01]  /*03c0*/  ISETP.GE.AND P5, PT, R23, UR6, PT ;  /* 0x0000000617007c0c */ /* 0x000fe2000bfa6270 */
[----:B----4-:R-:W-:Y:S01]  /*03d0*/  @!P0 IMAD R29, R7, R22, R0 ;  /* 0x00000016071d8224 */ /* 0x010fe200078e0200 */
[----:B------:R-:W-:Y:S01]  /*03e0*/  IADD3 R5, PT, PT, R5, 0x7, RZ ;  /* 0x0000000705057810 */ /* 0x000fe20007ffe0ff */
[----:B------:R4:W4:Y:S04]  /*03f0*/  @!P1 LDG.E R7, desc[UR8][R26.64] ;  /* 0x000000081a079981 */ /* 0x000928000c1e1900 */
[----:B------:R-:W5:Y:S01]  /*0400*/  @!P6 LDC R24, c[0x0][0x39c] ;  /* 0x0000e700ff18eb82 */ /* 0x000f620000000800 */
[----:B0-----:R-:W-:-:S04]  /*0410*/  @!P0 IMAD.WIDE R12, R29, 0x4, R12 ;  /* 0x000000041d0c8825 */ /* 0x001fc800078e020c */
[--C-:B-1----:R-:W-:Y:S02]  /*0420*/  @!P3 IMAD R29, R15, R14, R0.reuse ;  /* 0x0000000e0f1db224 */ /* 0x102fe400078e0200 */
[----:B------:R-:W4:Y:S01]  /*0430*/  @!P0 LDG.E R13, desc[UR8][R12.64] ;  /* 0x000000080c0d8981 */ /* 0x000f22000c1e1900 */
[----:B------:R-:W0:Y:S01]  /*0440*/  @!P6 LDC.64 R14, c[0x0][0x380] ;  /* 0x0000e000ff0eeb82 */ /* 0x000e220000000a00 */
[----:B---3--:R-:W-:-:S07]  /*0450*/  @!P2 IMAD R21, R21, R20, R0 ;  /* 0x000000141515a224 */ /* 0x008fce00078e0200 */
[----:B------:R-:W1:Y:S01]  /*0460*/  @!P5 LDC R22, c[0x0][0x39c] ;  /* 0x0000e700ff16db82 */ /* 0x000e620000000800 */
[----:B-----5:R-:W-:Y:S01]  /*0470*/  @!P2 IMAD.WIDE R18, R21, 0x4, R18 ;  /* 0x000000041512a825 */ /* 0x020fe200078e0212 */
[----:B------:R-:W3:Y:S05]  /*0480*/  @!P2 LDG.E R12, desc[UR8][R10.64+0x10] ;  /* 0x000010080a0ca981 */ /* 0x000eea000c1e1900 */
[----:B------:R-:W3:Y:S01]  /*0490*/  @!P2 LDG.E R19, desc[UR8][R18.64] ;  /* 0x000000081213a981 */ /* 0x000ee2000c1e1900 */
[----:B------:R-:W5:Y:S01]  /*04a0*/  @!P5 LDC.64 R20, c[0x0][0x380] ;  /* 0x0000e000ff14db82 */ /* 0x000f620000000a00 */
[----:B------:R-:W-:Y:S02]  /*04b0*/  @!P6 IMAD R25, R25, R24, R0 ;  /* 0x000000181919e224 */ /* 0x000fe400078e0200 */
[----:B------:R-:W3:Y:S02]  /*04c0*/  @!P1 LDG.E R24, desc[UR8][R10.64+0x4] ;  /* 0x000004080a189981 */ /* 0x000ee4000c1e1900 */
[----:B0-----:R-:W-:-:S02]  /*04d0*/  @!P6 IMAD.WIDE R14, R25, 0x4, R14 ;  /* 0x00000004190ee825 */ /* 0x001fc400078e020e */
[----:B------:R-:W3:Y:S04]  /*04e0*/  @!P0 LDG.E R25, desc[UR8][R10.64+0x8] ;  /* 0x000008080a198981 */ /* 0x000ee8000c1e1900 */
[----:B------:R-:W3:Y:S01]  /*04f0*/  @!P6 LDG.E R15, desc[UR8][R14.64] ;  /* 0x000000080e0fe981 */ /* 0x000ee2000c1e1900 */
[----:B-1----:R-:W-:-:S03]  /*0500*/  @!P5 IMAD R23, R23, R22, R0 ;  /* 0x000000161717d224 */ /* 0x002fc600078e0200 */
[----:B------:R-:W3:Y:S01]  /*0510*/  @!P3 LDG.E R22, desc[UR8][R10.64+0xc] ;  /* 0x00000c080a16b981 */ /* 0x000ee2000c1e1900 */
[----:B-----5:R-:W-:-:S06]  /*0520*/  @!P5 IMAD.WIDE R20, R23, 0x4, R20 ;  /* 0x000000041714d825 */ /* 0x020fcc00078e0214 */
[----:B------:R-:W5:Y:S01]  /*0530*/  @!P5 LDG.E R21, desc[UR8][R20.64] ;  /* 0x000000081415d981 */ /* 0x000f62000c1e1900 */
[----:B--2---:R-:W-:Y:S01]  /*0540*/  @!P4 FFMA R2, R17, R16, R2 ;  /* 0x000000101102c223 */ /* 0x004fe20000000002 */
[----:B------:R-:W-:Y:S01]  /*0550*/  ISETP.GE.AND P4, PT, R5, UR6, PT ;  /* 0x0000000605007c0c */ /* 0x000fe2000bf86270 */
[----:B------:R-:W0:-:S12]  /*0560*/  @!P3 LDC.64 R16, c[0x0][0x380] ;  /* 0x0000e000ff10bb82 */ /* 0x000e180000000a00 */
[----:B------:R-:W1:Y:S01]  /*0570*/  @!P4 LDC R28, c[0x0][0x39c] ;  /* 0x0000e700ff1ccb82 */ /* 0x000e620000000800 */
[----:B------:R-:W2:Y:S07]  /*0580*/  @!P4 LDG.E R18, desc[UR8][R10.64+0x1c] ;  /* 0x00001c080a12c981 */ /* 0x000eae000c1e1900 */
[----:B----4-:R-:W4:Y:S01]  /*0590*/  @!P4 LDC.64 R26, c[0x0][0x380] ;  /* 0x0000e000ff1acb82 */ /* 0x010f220000000a00 */
[----:B0-----:R-:W-:-:S06]  /*05a0*/  @!P3 IMAD.WIDE R16, R29, 0x4, R16 ;  /* 0x000000041d10b825 */ /* 0x001fcc00078e0210 */
[----:B------:R-:W5:Y:S01]  /*05b0*/  @!P3 LDG.E R17, desc[UR8][R16.64] ;  /* 0x000000081011b981 */ /* 0x000f62000c1e1900 */
[----:B-1----:R-:W-:-:S03]  /*05c0*/  @!P4 IMAD R23, R5, R28, R0 ;  /* 0x0000001c0517c224 */ /* 0x002fc600078e0200 */
[----:B------:R-:W2:Y:S04]  /*05d0*/  @!P6 LDG.E R5, desc[UR8][R10.64+0x14] ;  /* 0x000014080a05e981 */ /* 0x000ea8000c1e1900 */
[----:B------:R-:W2:Y:S01]  /*05e0*/  @!P5 LDG.E R16, desc[UR8][R10.64+0x18] ;  /* 0x000018080a10d981 */ /* 0x000ea2000c1e1900 */
[----:B----4-:R-:W-:-:S06]  /*05f0*/  @!P4 IMAD.WIDE R26, R23, 0x4, R26 ;  /* 0x00000004171ac825 */ /* 0x010fcc00078e021a */
[----:B------:R-:W4:Y:S01]  /*0600*/  @!P4 LDG.E R27, desc[UR8][R26.64] ;  /* 0x000000081a1bc981 */ /* 0x000f22000c1e1900 */
[----:B------:R-:W-:Y:S01]  /*0610*/  IADD3 R6, PT, PT, R6, 0x8, RZ ;  /* 0x0000000806067810 */ /* 0x000fe20007ffe0ff */
[----:B---3--:R-:W-:-:S04]  /*0620*/  @!P1 FFMA R2, R7, R24, R2 ;  /* 0x0000001807029223 */ /* 0x008fc80000000002 */
[----:B------:R-:W-:Y:S01]  /*0630*/  @!P0 FFMA R2, R13, R25, R2 ;  /* 0x000000190d028223 */ /* 0x000fe20000000002 */
[----:B------:R-:W-:-:S03]  /*0640*/  ISETP.NE.AND P0, PT, R6, R4, PT ;  /* 0x000000040600720c */ /* 0x000fc60003f05270 */
[----:B-----5:R-:W-:-:S04]  /*0650*/  @!P3 FFMA R2, R17, R22, R2 ;  /* 0x000000161102b223 */ /* 0x020fc80000000002 */
[----:B------:R-:W-:-:S04]  /*0660*/  @!P2 FFMA R2, R19, R12, R2 ;  /* 0x0000000c1302a223 */ /* 0x000fc80000000002 */
[----:B--2---:R-:W-:-:S04]  /*0670*/  @!P6 FFMA R2, R15, R5, R2 ;  /* 0x000000050f02e223 */ /* 0x004fc80000000002 */
[----:B------:R-:W-:-:S04]  /*0680*/  @!P5 FFMA R2, R21, R16, R2 ;  /* 0x000000101502d223 */ /* 0x000fc80000000002 */
[----:B----4-:R-:W-:Y:S01]  /*0690*/  @!P4 FFMA R2, R27, R18, R2 ;  /* 0x000000121b02c223 */ /* 0x010fe20000000002 */
[----:B------:R-:W-:Y:S06]  /*06a0*/  @P0 BRA `(.L_x_11) ;  /* 0xfffffff800d00947 */ /* 0x000fec000383ffff */
.L_x_10:
[----:B------:R-:W-:Y:S05]  /*06b0*/  BRA.U !UP1, `(.L_x_9) ;  /* 0x0000000509607547 */ /* 0x000fea000b800000 */
[----:B------:R-:W0:Y:S01]  /*06c0*/  LDCU UR4, c[0x0][0x3a0] ;  /* 0x00007400ff0477ac */ /* 0x000e220008000800 */
[----:B------:R-:W-:Y:S02]  /*06d0*/  UISETP.GE.U32.AND UP0, UPT, UR5, 0x4, UPT ;  /* 0x000000040500788c */ /* 0x000fe4000bf06070 */
[----:B0-----:R-:W-:-:S04]  /*06e0*/  ULOP3.LUT UR6, UR4, 0x3, URZ, 0xc0, !UPT ;  /* 0x0000000304067892 */ /* 0x001fc8000f8ec0ff */
[----:B------:R-:W-:-:S03]  /*06f0*/  UISETP.NE.AND UP1, UPT, UR6, URZ, UPT ;  /* 0x000000ff0600728c */ /* 0x000fc6000bf25270 */
[----:B------:R-:W-:Y:S08]  /*0700*/  BRA.U !UP0, `(.L_x_12) ;  /* 0x0000000108a07547 */ /* 0x000ff0000b800000 */
[----:B------:R-:W0:Y:S01]  /*0710*/  LDCU UR5, c[0x0][0x398] ;  /* 0x00007300ff0577ac */ /* 0x000e220008000800 */
[----:B------:R-:W-:Y:S01]  /*0720*/  IADD3 R19, PT, PT, R3, R4, RZ ;  /* 0x0000000403137210 */ /* 0x000fe20007ffe0ff */
[----:B------:R-:W1:Y:S03]  /*0730*/  LDC.64 R14, c[0x0][0x390] ;  /* 0x0000e400ff0e7b82 */ /* 0x000e660000000a00 */
[C---:B------:R-:W-:Y:S02]  /*0740*/  IADD3 R21, PT, PT, R19.reuse, 0x1, RZ ;  /* 0x0000000113157810 */ /* 0x040fe40007ffe0ff */
[C---:B------:R-:W-:Y:S02]  /*0750*/  IADD3 R17, PT, PT, R19.reuse, 0x2, RZ ;  /* 0x0000000213117810 */ /* 0x040fe40007ffe0ff */
[C---:B------:R-:W-:Y:S02]  /*0760*/  IADD3 R16, PT, PT, R19.reuse, 0x3, RZ ;  /* 0x0000000313107810 */ /* 0x040fe40007ffe0ff */
[----:B0-----:R-:W-:-:S02]  /*0770*/  ISETP.GE.AND P0, PT, R19, UR5, PT ;  /* 0x0000000513007c0c */ /* 0x001fc4000bf06270 */
[----:B------:R-:W-:Y:S02]  /*0780*/  ISETP.GE.AND P1, PT, R21, UR5, PT ;  /* 0x0000000515007c0c */ /* 0x000fe4000bf26270 */
[----:B------:R-:W-:Y:S02]  /*0790*/  ISETP.GE.AND P2, PT, R17, UR5, PT ;  /* 0x0000000511007c0c */ /* 0x000fe4000bf46270 */
[----:B------:R-:W-:Y:S01]  /*07a0*/  ISETP.GE.AND P3, PT, R16, UR5, PT ;  /* 0x0000000510007c0c */ /* 0x000fe2000bf66270 */
[----:B-1----:R-:W-:-:S06]  /*07b0*/  IMAD.WIDE.U32 R14, R4, 0x4, R14 ;  /* 0x00000004040e7825 */ /* 0x002fcc00078e000e */
[----:B------:R-:W0:Y:S08]  /*07c0*/  @!P0 LDC R20, c[0x0][0x39c] ;  /* 0x0000e700ff148b82 */ /* 0x000e300000000800 */
[----:B------:R-:W1:Y:S08]  /*07d0*/  @!P1 LDC R22, c[0x0][0x39c] ;  /* 0x0000e700ff169b82 */ /* 0x000e700000000800 */
[----:B------:R-:W2:Y:S08]  /*07e0*/  @!P0 LDC.64 R12, c[0x0][0x380] ;  /* 0x0000e000ff0c8b82 */ /* 0x000eb00000000a00 */
[----:B------:R-:W3:Y:S01]  /*07f0*/  @!P2 LDC R18, c[0x0][0x39c] ;  /* 0x0000e700ff12ab82 */ /* 0x000ee20000000800 */
[----:B0-----:R-:W-:-:S07]  /*0800*/  @!P0 IMAD R19, R19, R20, R0 ;  /* 0x0000001413138224 */ /* 0x001fce00078e0200 */
[----:B------:R-:W0:Y:S01]  /*0810*/  @!P1 LDC.64 R10, c[0x0][0x380] ;  /* 0x0000e000ff0a9b82 */ /* 0x000e220000000a00 */
[----:B-1----:R-:W-:-:S07]  /*0820*/  @!P1 IMAD R21, R21, R22, R0 ;  /* 0x0000001615159224 */ /* 0x002fce00078e0200 */
[----:B------:R-:W1:Y:S01]  /*0830*/  @!P2 LDC.64 R8, c[0x0][0x380] ;  /* 0x0000e000ff08ab82 */ /* 0x000e620000000a00 */
[----:B--2---:R-:W-:-:S06]  /*0840*/  @!P0 IMAD.WIDE R12, R19, 0x4, R12 ;  /* 0x00000004130c8825 */ /* 0x004fcc00078e020c */
[----:B------:R-:W2:Y:S01]  /*0850*/  @!P0 LDG.E R13, desc[UR8][R12.64] ;  /* 0x000000080c0d8981 */ /* 0x000ea2000c1e1900 */
[----:B------:R-:W4:Y:S01]  /*0860*/  @!P3 LDC R5, c[0x0][0x39c] ;  /* 0x0000e700ff05bb82 */ /* 0x000f220000000800 */
[----:B---3--:R-:W-:Y:S02]  /*0870*/  @!P2 IMAD R19, R17, R18, R0 ;  /* 0x000000121113a224 */ /* 0x008fe400078e0200 */
[----:B------:R-:W2:Y:S04]  /*0880*/  @!P0 LDG.E R17, desc[UR8][R14.64] ;  /* 0x000000080e118981 */ /* 0x000ea8000c1e1900 */
[----:B------:R-:W3:Y:S01]  /*0890*/  @!P3 LDG.E R18, desc[UR8][R14.64+0xc] ;  /* 0x00000c080e12b981 */ /* 0x000ee2000c1e1900 */
[----:B------:R-:W5:Y:S01]  /*08a0*/  @!P3 LDC.64 R6, c[0x0][0x380] ;  /* 0x0000e000ff06bb82 */ /* 0x000f620000000a00 */
[----:B0-----:R-:W-:-:S06]  /*08b0*/  @!P1 IMAD.WIDE R10, R21, 0x4, R10 ;  /* 0x00000004150a9825 */ /* 0x001fcc00078e020a */
[----:B------:R-:W3:Y:S01]  /*08c0*/  @!P1 LDG.E R11, desc[UR8][R10.64] ;  /* 0x000000080a0b9981 */ /* 0x000ee2000c1e1900 */
[----:B-1----:R-:W-:-:S06]  /*08d0*/  @!P2 IMAD.WIDE R8, R19, 0x4, R8 ;  /* 0x000000041308a825 */ /* 0x002fcc00078e0208 */
[----:B------:R-:W3:Y:S01]  /*08e0*/  @!P2 LDG.E R9, desc[UR8][R8.64] ;  /* 0x000000080809a981 */ /* 0x000ee2000c1e1900 */
[----:B----4-:R-:W-:-:S03]  /*08f0*/  @!P3 IMAD R19, R16, R5, R0 ;  /* 0x000000051013b224 */ /* 0x010fc600078e0200 */
[----:B------:R-:W3:Y:S04]  /*0900*/  @!P1 LDG.E R5, desc[UR8][R14.64+0x4] ;  /* 0x000004080e059981 */ /* 0x000ee8000c1e1900 */
[----:B------:R-:W4:Y:S01]  /*0910*/  @!P2 LDG.E R16, desc[UR8][R14.64+0x8] ;  /* 0x000008080e10a981 */ /* 0x000f22000c1e1900 */
[----:B-----5:R-:W-:-:S06]  /*0920*/  @!P3 IMAD.WIDE R6, R19, 0x4, R6 ;  /* 0x000000041306b825 */ /* 0x020fcc00078e0206 */
[----:B------:R-:W5:Y:S01]  /*0930*/  @!P3 LDG.E R7, desc[UR8][R6.64] ;  /* 0x000000080607b981 */ /* 0x000f62000c1e1900 */
[----:B------:R-:W-:Y:S01]  /*0940*/  IADD3 R4, PT, PT, R4, 0x4, RZ ;  /* 0x0000000404047810 */ /* 0x000fe20007ffe0ff */
[----:B--2---:R-:W-:-:S04]  /*0950*/  @!P0 FFMA R2, R13, R17, R2 ;  /* 0x000000110d028223 */ /* 0x004fc80000000002 */
[----:B---3--:R-:W-:-:S04]  /*0960*/  @!P1 FFMA R2, R11, R5, R2 ;  /* 0x000000050b029223 */ /* 0x008fc80000000002 */
[----:B----4-:R-:W-:-:S04]  /*0970*/  @!P2 FFMA R2, R9, R16, R2 ;  /* 0x000000100902a223 */ /* 0x010fc80000000002 */
[----:B-----5:R-:W-:-:S07]  /*0980*/  @!P3 FFMA R2, R7, R18, R2 ;  /* 0x000000120702b223 */ /* 0x020fce0000000002 */
.L_x_12:
[----:B------:R-:W-:Y:S05]  /*0990*/  BRA.U !UP1, `(.L_x_9) ;  /* 0x0000000109a87547 */ /* 0x000fea000b800000 */
[----:B------:R-:W-:Y:S02]  /*09a0*/  UISETP.NE.AND UP0, UPT, UR6, 0x1, UPT ;  /* 0x000000010600788c */ /* 0x000fe4000bf05270 */
[----:B------:R-:W-:-:S04]  /*09b0*/  ULOP3.LUT UR4, UR4, 0x1, URZ, 0xc0, !UPT ;  /* 0x0000000104047892 */ /* 0x000fc8000f8ec0ff */
[----:B------:R-:W-:-:S03]  /*09c0*/  UISETP.NE.U32.AND UP1, UPT, UR4, 0x1, UPT ;  /* 0x000000010400788c */ /* 0x000fc6000bf25070 */
[----:B------:R-:W-:Y:S08]  /*09d0*/  BRA.U !UP0, `(.L_x_13) ;  /* 0x0000000108587547 */ /* 0x000ff0000b800000 */
[----:B------:R-:W0:Y:S01]  /*09e0*/  LDCU UR4, c[0x0][0x398] ;  /* 0x00007300ff0477ac */ /* 0x000e220008000800 */
[----:B------:R-:W-:Y:S01]  /*09f0*/  IADD3 R5, PT, PT, R3, R4, RZ ;  /* 0x0000000403057210 */ /* 0x000fe20007ffe0ff */
[----:B------:R-:W1:Y:S03]  /*0a00*/  LDC.64 R8, c[0x0][0x390] ;  /* 0x0000e400ff087b82 */ /* 0x000e660000000a00 */
[C---:B------:R-:W-:Y:S02]  /*0a10*/  IADD3 R13, PT, PT, R5.reuse, 0x1, RZ ;  /* 0x00000001050d7810 */ /* 0x040fe40007ffe0ff */
[----:B0-----:R-:W-:Y:S02]  /*0a20*/  ISETP.GE.AND P0, PT, R5, UR4, PT ;  /* 0x0000000405007c0c */ /* 0x001fe4000bf06270 */
[----:B------:R-:W-:Y:S01]  /*0a30*/  ISETP.GE.AND P1, PT, R13, UR4, PT ;  /* 0x000000040d007c0c */ /* 0x000fe2000bf26270 */
[----:B-1----:R-:W-:-:S10]  /*0a40*/  IMAD.WIDE.U32 R8, R4, 0x4, R8 ;  /* 0x0000000404087825 */ /* 0x002fd400078e0008 */
[----:B------:R-:W0:Y:S08]  /*0a50*/  @!P0 LDC R12, c[0x0][0x39c] ;  /* 0x0000e700ff0c8b82 */ /* 0x000e300000000800 */
[----:B------:R-:W1:Y:S08]  /*0a60*/  @!P0 LDC.64 R10, c[0x0][0x380] ;  /* 0x0000e000ff0a8b82 */ /* 0x000e700000000a00 */
[----:B------:R-:W2:Y:S08]  /*0a70*/  @!P1 LDC R14, c[0x0][0x39c] ;  /* 0x0000e700ff0e9b82 */ /* 0x000eb00000000800 */
[----:B------:R-:W3:Y:S01]  /*0a80*/  @!P1 LDC.64 R6, c[0x0][0x380] ;  /* 0x0000e000ff069b82 */ /* 0x000ee20000000a00 */
[----:B0-----:R-:W-:-:S02]  /*0a90*/  @!P0 IMAD R5, R5, R12, R0 ;  /* 0x0000000c05058224 */ /* 0x001fc400078e0200 */
[----:B------:R-:W4:Y:S02]  /*0aa0*/  @!P1 LDG.E R12, desc[UR8][R8.64+0x4] ;  /* 0x00000408080c9981 */ /* 0x000f24000c1e1900 */
[----:B-1----:R-:W-:Y:S02]  /*0ab0*/  @!P0 IMAD.WIDE R10, R5, 0x4, R10 ;  /* 0x00000004050a8825 */ /* 0x002fe400078e020a */
[----:B------:R-:W5:Y:S04]  /*0ac0*/  @!P0 LDG.E R5, desc[UR8][R8.64] ;  /* 0x0000000808058981 */ /* 0x000f68000c1e1900 */
[----:B------:R-:W5:Y:S01]  /*0ad0*/  @!P0 LDG.E R11, desc[UR8][R10.64] ;  /* 0x000000080a0b8981 */ /* 0x000f62000c1e1900 */
[----:B--2---:R-:W-:-:S04]  /*0ae0*/  @!P1 IMAD R13, R13, R14, R0 ;  /* 0x0000000e0d0d9224 */ /* 0x004fc800078e0200 */
[----:B---3--:R-:W-:-:S06]  /*0af0*/  @!P1 IMAD.WIDE R6, R13, 0x4, R6 ;  /* 0x000000040d069825 */ /* 0x008fcc00078e0206 */
[----:B------:R-:W4:Y:S01]  /*0b00*/  @!P1 LDG.E R7, desc[UR8][R6.64] ;  /* 0x0000000806079981 */ /* 0x000f22000c1e1900 */
[----:B------:R-:W-:Y:S01]  /*0b10*/  IADD3 R4, PT, PT, R4, 0x2, RZ ;  /* 0x0000000204047810 */ /* 0x000fe20007ffe0ff */
[----:B-----5:R-:W-:-:S04]  /*0b20*/  @!P0 FFMA R2, R11, R5, R2 ;  /* 0x000000050b028223 */ /* 0x020fc80000000002 */
[----:B----4-:R-:W-:-:S07]  /*0b30*/  @!P1 FFMA R2, R7, R12, R2 ;  /* 0x0000000c07029223 */ /* 0x010fce0000000002 */
.L_x_13:
[----:B------:R-:W-:Y:S05]  /*0b40*/  BRA.U UP1, `(.L_x_9) ;  /* 0x00000001013c7547 */ /* 0x000fea000b800000 */
[----:B------:R-:W0:Y:S01]  /*0b50*/  LDCU UR4, c[0x0][0x398] ;  /* 0x00007300ff0477ac */ /* 0x000e220008000800 */
[----:B------:R-:W-:Y:S01]  /*0b60*/  IADD3 R5, PT, PT, R3, R4, RZ ;  /* 0x0000000403057210 */ /* 0x000fe20007ffe0ff */
[----:B------:R-:W-:Y:S03]  /*0b70*/  BSSY.RECONVERGENT B0, `(.L_x_9) ;  /* 0x000000c000007945 */ /* 0x000fe60003800200 */
[----:B0-----:R-:W-:-:S13]  /*0b80*/  ISETP.GE.AND P0, PT, R5, UR4, PT ;  /* 0x0000000405007c0c */ /* 0x001fda000bf06270 */
[----:B------:R-:W-:Y:S05]  /*0b90*/  @P0 BRA `(.L_x_14) ;  /* 0x0000000000240947 */ /* 0x000fea0003800000 */
[----:B------:R-:W0:Y:S01]  /*0ba0*/  LDC.64 R6, c[0x0][0x390] ;  /* 0x0000e400ff067b82 */ /* 0x000e220000000a00 */
[----:B------:R-:W1:Y:S07]  /*0bb0*/  LDCU UR4, c[0x0][0x39c] ;  /* 0x00007380ff0477ac */ /* 0x000e6e0008000800 */
[----:B------:R-:W2:Y:S01]  /*0bc0*/  LDC.64 R8, c[0x0][0x380] ;  /* 0x0000e000ff087b82 */ /* 0x000ea20000000a00 */
[----:B-1----:R-:W-:Y:S02]  /*0bd0*/  IMAD R5, R5, UR4, R0 ;  /* 0x0000000405057c24 */ /* 0x002fe4000f8e0200 */
[----:B0-----:R-:W-:-:S06]  /*0be0*/  IMAD.WIDE.U32 R6, R4, 0x4, R6 ;  /* 0x0000000404067825 */ /* 0x001fcc00078e0006 */
[----:B------:R-:W3:Y:S01]  /*0bf0*/  LDG.E R6, desc[UR8][R6.64] ;  /* 0x0000000806067981 */ /* 0x000ee2000c1e1900 */
[----:B--2---:R-:W-:-:S06]  /*0c00*/  IMAD.WIDE R4, R5, 0x4, R8 ;  /* 0x0000000405047825 */ /* 0x004fcc00078e0208 */
[----:B------:R-:W3:Y:S02]  /*0c10*/  LDG.E R5, desc[UR8][R4.64] ;  /* 0x0000000804057981 */ /* 0x000ee4000c1e1900 */
[----:B---3--:R-:W-:-:S07]  /*0c20*/  FFMA R2, R5, R6, R2 ;  /* 0x0000000605027223 */ /* 0x008fce0000000002 */
.L_x_14:
[----:B------:R-:W-:Y:S05]  /*0c30*/  BSYNC.RECONVERGENT B0 ;  /* 0x0000000000007941 */ /* 0x000fea0003800200 */
.L_x_9:
[----:B------:R-:W0:Y:S01]  /*0c40*/  LDC.64 R4, c[0x0][0x388] ;  /* 0x0000e200ff047b82 */ /* 0x000e220000000a00 */
[----:B------:R-:W1:Y:S02]  /*0c50*/  LDCU UR4, c[0x0][0x3a8] ;  /* 0x00007500ff0477ac */ /* 0x000e640008000800 */
[----:B-1----:R-:W-:-:S04]  /*0c60*/  IMAD R3, R3, UR4, R0 ;  /* 0x0000000403037c24 */ /* 0x002fc8000f8e0200 */
[----:B0-----:R-:W-:-:S05]  /*0c70*/  IMAD.WIDE R4, R3, 0x4, R4 ;  /* 0x0000000403047825 */ /* 0x001fca00078e0204 */
[----:B------:R-:W-:Y:S01]  /*0c80*/  STG.E desc[UR8][R4.64], R2 ;  /* 0x0000000204007986 */ /* 0x000fe2000c101908 */
[----:B------:R-:W-:Y:S05]  /*0c90*/  EXIT ;  /* 0x000000000000794d */ /* 0x000fea0003800000 */
.L_x_15:
        /* <DEDUP_REMOVED lines=14> */
.L_x_48:


//--------------------- .text._Z32separable_conv_horizontal_kernelPKfPfS0_iiii --------------------------
	.section	.text._Z32separable_conv_horizontal_kernelPKfPfS0_iiii,"ax",@progbits
	.align	128
        .global         _Z32separable_conv_horizontal_kernelPKfPfS0_iiii
        .type           _Z32separable_conv_horizontal_kernelPKfPfS0_iiii,@function
        .size           _Z32separable_conv_horizontal_kernelPKfPfS0_iiii,(.L_x_49 - _Z32separable_conv_horizontal_kernelPKfPfS0_iiii)
        .other          _Z32separable_conv_horizontal_kernelPKfPfS0_iiii,@"STO_CUDA_ENTRY STV_DEFAULT"
_Z32separable_conv_horizontal_kernelPKfPfS0_iiii:
.text._Z32separable_conv_horizontal_kernelPKfPfS0_iiii:
        /* <DEDUP_REMOVED lines=15> */
[----:B------:R-:W-:Y:S01]  /*00f0*/  IMAD.MOV.U32 R2, RZ, RZ, RZ ;  /* 0x000000ffff027224 */ /* 0x000fe200078e00ff */
[----:B------:R-:W1:Y:S01]  /*0100*/  LDCU.64 UR8, c[0x0][0x358] ;  /* 0x00006b00ff0877ac */ /* 0x000e620008000a00 */
[----:B0-----:R-:W-:-:S09]  /*0110*/  UISETP.GE.AND UP0, UPT, UR4, 0x1, UPT ;  /* 0x000000010400788c */ /* 0x001fd2000bf06270 */
[----:B-1----:R-:W-:Y:S05]  /*0120*/  BRA.U !UP0, `(.L_x_16) ;  /* 0x0000000908487547 */ /* 0x002fea000b800000 */
[----:B------:R-:W0:Y:S01]  /*0130*/  LDCU UR5, c[0x0][0x39c] ;  /* 0x00007380ff0577ac */ /* 0x000e220008000800 */
[----:B------:R-:W-:Y:S02]  /*0140*/  HFMA2 R5, -RZ, RZ, 0, 0 ;  /* 0x00000000ff057431 */ /* 0x000fe400000001ff */
[----:B------:R-:W-:Y:S01]  /*0150*/  IMAD.MOV.U32 R2, RZ, RZ, RZ ;  /* 0x000000ffff027224 */ /* 0x000fe200078e00ff */
[----:B------:R-:W-:Y:S02]  /*0160*/  UISETP.GE.U32.AND UP0, UPT, UR4, 0x8, UPT ;  /* 0x000000080400788c */ /* 0x000fe4000bf06070 */
[----:B------:R-:W-:-:S04]  /*0170*/  ULOP3.LUT UR6, UR4, 0x7, URZ, 0xc0, !UPT ;  /* 0x0000000704067892 */ /* 0x000fc8000f8ec0ff */
[----:B------:R-:W-:Y:S01]  /*0180*/  UISETP.NE.AND UP1, UPT, UR6, URZ, UPT ;  /* 0x000000ff0600728c */ /* 0x000fe2000bf25270 */
[----:B0-----:R-:W-:Y:S02]  /*0190*/  IMAD R4, R3, UR5, RZ ;  /* 0x0000000503047c24 */ /* 0x001fe4000f8e02ff */
[----:B------:R-:W-:Y:S08]  /*01a0*/  BRA.U !UP0, `(.L_x_17) ;  /* 0x0000000108ec7547 */ /* 0x000ff0000b800000 */
[----:B------:R-:W-:Y:S01]  /*01b0*/  ULOP3.LUT UR4, UR4, 0x7ffffff8, URZ, 0xc0, !UPT ;  /* 0x7ffffff804047892 */ /* 0x000fe2000f8ec0ff */
[----:B------:R-:W-:Y:S01]  /*01c0*/  IMAD.MOV.U32 R2, RZ, RZ, RZ ;  /* 0x000000ffff027224 */ /* 0x000fe200078e00ff */
[----:B------:R-:W0:Y:S01]  /*01d0*/  LDCU UR5, c[0x0][0x39c] ;  /* 0x00007380ff0577ac */ /* 0x000e220008000800 */
[----:B------:R-:W-:-:S03]  /*01e0*/  IMAD.MOV.U32 R10, RZ, RZ, RZ ;  /* 0x000000ffff0a7224 */ /* 0x000fc600078e00ff */
[----:B------:R-:W-:Y:S01]  /*01f0*/  MOV R5, UR4 ;  /* 0x0000000400057c02 */ /* 0x000fe20008000f00 */
[----:B------:R-:W1:Y:S06]  /*0200*/  LDCU.64 UR10, c[0x0][0x380] ;  /* 0x00007000ff0a77ac */ /* 0x000e6c0008000a00 */
.L_x_18:
[----:B------:R-:W-:Y:S01]  /*0210*/  IMAD.IADD R11, R0, 0x1, R10 ;  /* 0x00000001000b7824 */ /* 0x000fe200078e020a */
[----:B------:R-:W2:Y:S04]  /*0220*/  LDC.64 R6, c[0x0][0x390] ;  /* 0x0000e400ff067b82 */ /* 0x000ea80000000a00 */
[----:B0-----:R-:W-:-:S13]  /*0230*/  ISETP.GE.AND P6, PT, R11, UR5, PT ;  /* 0x000000050b007c0c */ /* 0x001fda000bfc6270 */
[----:B------:R-:W0:Y:S01]  /*0240*/  @!P6 LDC.64 R14, c[0x0][0x380] ;  /* 0x0000e000ff0eeb82 */ /* 0x000e220000000a00 */
[----:B------:R-:W-:Y:S01]  /*0250*/  @!P6 IADD3 R9, PT, PT, R4, R11, RZ ;  /* 0x0000000b0409e210 */ /* 0x000fe20007ffe0ff */
[----:B--2---:R-:W-:-:S05]  /*0260*/  IMAD.WIDE.U32 R6, R10, 0x4, R6 ;  /* 0x000000040a067825 */ /* 0x004fca00078e0006 */
[----:B------:R-:W2:Y:S01]  /*0270*/  @!P6 LDG.E R13, desc[UR8][R6.64] ;  /* 0x00000008060de981 */ /* 0x000ea2000c1e1900 */
[----:B0-----:R-:W-:-:S05]  /*0280*/  @!P6 IMAD.WIDE R14, R9, 0x4, R14 ;  /* 0x00000004090ee825 */ /* 0x001fca00078e020e */
[----:B------:R0:W2:Y:S01]  /*0290*/  @!P6 LDG.E R19, desc[UR8][R14.64] ;  /* 0x000000080e13e981 */ /* 0x0000a2000c1e1900 */
[C---:B------:R-:W-:Y:S01]  /*02a0*/  VIADD R8, R11.reuse, 0x1 ;  /* 0x000000010b087836 */ /* 0x040fe20000000000 */
[----:B------:R-:W-:Y:S02]  /*02b0*/  SHF.R.S32.HI R17, RZ, 0x1f, R11 ;  /* 0x0000001fff117819 */ /* 0x000fe4000001140b */
[----:B------:R-:W-:Y:S02]  /*02c0*/  IADD3 R16, P0, PT, R4, R11, RZ ;  /* 0x0000000b04107210 */ /* 0x000fe40007f1e0ff */
[----:B------:R-:W-:Y:S02]  /*02d0*/  ISETP.GE.AND P5, PT, R8, UR5, PT ;  /* 0x0000000508007c0c */ /* 0x000fe4000bfa6270 */
[C---:B------:R-:W-:Y:S01]  /*02e0*/  IADD3 R8, PT, PT, R11.reuse, 0x2, RZ ;  /* 0x000000020b087810 */ /* 0x040fe20007ffe0ff */
[----:B------:R-:W-:Y:S01]  /*02f0*/  VIADD R9, R11, 0x3 ;  /* 0x000000030b097836 */ /* 0x000fe20000000000 */
[----:B------:R-:W-:-:S02]  /*0300*/  LEA.HI.X.SX32 R17, R4, R17, 0x1, P0 ;  /* 0x0000001104117211 */ /* 0x000fc400000f0eff */
[----:B------:R-:W-:Y:S02]  /*0310*/  ISETP.GE.AND P4, PT, R8, UR5, PT ;  /* 0x0000000508007c0c */ /* 0x000fe4000bf86270 */
[C---:B-1----:R-:W-:Y:S02]  /*0320*/  LEA R8, P0, R16.reuse, UR10, 0x2 ;  /* 0x0000000a10087c11 */ /* 0x042fe4000f8010ff */
[----:B------:R-:W-:Y:S02]  /*0330*/  IADD3 R12, PT, PT, R11, 0x4, RZ ;  /* 0x000000040b0c7810 */ /* 0x000fe40007ffe0ff */
[----:B------:R-:W-:Y:S01]  /*0340*/  ISETP.GE.AND P3, PT, R9, UR5, PT ;  /* 0x0000000509007c0c */ /* 0x000fe2000bf66270 */
[----:B------:R-:W3:Y:S01]  /*0350*/  @!P5 LDG.E R15, desc[UR8][R6.64+0x4] ;  /* 0x00000408060fd981 */ /* 0x000ee2000c1e1900 */
[----:B------:R-:W-:Y:S02]  /*0360*/  LEA.HI.X R9, R16, UR11, R17, 0x2, P0 ;  /* 0x0000000b10097c11 */ /* 0x000fe400080f1411 */
[----:B------:R-:W-:Y:S01]  /*0370*/  ISETP.GE.AND P2, PT, R12, UR5, PT ;  /* 0x000000050c007c0c */ /* 0x000fe2000bf46270 */
[----:B------:R-:W-:-:S02]  /*0380*/  VIADD R12, R11, 0x5 ;  /* 0x000000050b0c7836 */ /* 0x000fc40000000000 */
[----:B------:R-:W3:Y:S01]  /*0390*/  @!P5 LDG.E R17, desc[UR8][R8.64+0x4] ;  /* 0x000004080811d981 */ /* 0x000ee2000c1e1900 */
[C---:B0-----:R-:W-:Y:S02]  /*03a0*/  IADD3 R14, PT, PT, R11.reuse, 0x6, RZ ;  /* 0x000000060b0e7810 */ /* 0x041fe40007ffe0ff */
[----:B------:R-:W-:Y:S01]  /*03b0*/  ISETP.GE.AND P1, PT, R12, UR5, PT ;  /* 0x000000050c007c0c */ /* 0x000fe2000bf26270 */
[----:B------:R-:W4:Y:S01]  /*03c0*/  @!P4 LDG.E R21, desc[UR8][R8.64+0x8] ;  /* 0x000008080815c981 */ /* 0x000f22000c1e1900 */
[----:B------:R-:W-:-:S03]  /*03d0*/  VIADD R16, R11, 0x7 ;  /* 0x000000070b107836 */ /* 0x000fc60000000000 */
[----:B------:R-:W4:Y:S01]  /*03e0*/  @!P4 LDG.E R12, desc[UR8][R6.64+0x8] ;  /* 0x00000808060cc981 */ /* 0x000f22000c1e1900 */
[----:B------:R-:W-:-:S03]  /*03f0*/  ISETP.GE.AND P0, PT, R14, UR5, PT ;  /* 0x000000050e007c0c */ /* 0x000fc6000bf06270 */
[----:B------:R-:W5:Y:S04]  /*0400*/  @!P3 LDG.E R14, desc[UR8][R6.64+0xc] ;  /* 0x00000c08060eb981 */ /* 0x000f68000c1e1900 */
[----:B------:R-:W5:Y:S04]  /*0410*/  @!P3 LDG.E R11, desc[UR8][R8.64+0xc] ;  /* 0x00000c08080bb981 */ /* 0x000f68000c1e1900 */
[----:B------:R-:W5:Y:S04]  /*0420*/  @!P1 LDG.E R18, desc[UR8][R6.64+0x14] ;  /* 0x0000140806129981 */ /* 0x000f68000c1e1900 */
[----:B------:R-:W5:Y:S04]  /*0430*/  @!P0 LDG.E R20, desc[UR8][R6.64+0x18] ;  /* 0x0000180806148981 */ /* 0x000f68000c1e1900 */
[----:B------:R-:W5:Y:S01]  /*0440*/  @!P0 LDG.E R23, desc[UR8][R8.64+0x18] ;  /* 0x0000180808178981 */ /* 0x000f62000c1e1900 */
[----:B--2---:R-:W-:Y:S01]  /*0450*/  @!P6 FFMA R2, R19, R13, R2 ;  /* 0x0000000d1302e223 */ /* 0x004fe20000000002 */
[----:B------:R-:W-:-:S02]  /*0460*/  ISETP.GE.AND P6, PT, R16, UR5, PT ;  /* 0x0000000510007c0c */ /* 0x000fc4000bfc6270 */
[----:B------:R-:W2:Y:S04]  /*0470*/  @!P2 LDG.E R13, desc[UR8][R8.64+0x10] ;  /* 0x00001008080da981 */ /* 0x000ea8000c1e1900 */
[----:B------:R-:W2:Y:S04]  /*0480*/  @!P2 LDG.E R16, desc[UR8][R6.64+0x10] ;  /* 0x000010080610a981 */ /* 0x000ea8000c1e1900 */
[----:B------:R-:W2:Y:S04]  /*0490*/  @!P1 LDG.E R19, desc[UR8][R8.64+0x14] ;  /* 0x0000140808139981 */ /* 0x000ea8000c1e1900 */
[----:B------:R-:W2:Y:S04]  /*04a0*/  @!P6 LDG.E R25, desc[UR8][R8.64+0x1c] ;  /* 0x00001c080819e981 */ /* 0x000ea8000c1e1900 */
[----:B------:R-:W2:Y:S01]  /*04b0*/  @!P6 LDG.E R22, desc[UR8][R6.64+0x1c] ;  /* 0x00001c080616e981 */ /* 0x000ea2000c1e1900 */
[----:B---3--:R-:W-:-:S04]  /*04c0*/  @!P5 FFMA R2, R17, R15, R2 ;  /* 0x0000000f1102d223 */ /* 0x008fc80000000002 */
[----:B----4-:R-:W-:Y:S01]  /*04d0*/  @!P4 FFMA R2, R21, R12, R2 ;  /* 0x0000000c1502c223 */ /* 0x010fe20000000002 */
[----:B------:R-:W-:-:S03]  /*04e0*/  IADD3 R10, PT, PT, R10, 0x8, RZ ;  /* 0x000000080a0a7810 */ /* 0x000fc60007ffe0ff */
[----:B-----5:R-:W-:-:S04]  /*04f0*/  @!P3 FFMA R2, R11, R14, R2 ;  /* 0x0000000e0b02b223 */ /* 0x020fc80000000002 */
[----:B--2---:R-:W-:-:S04]  /*0500*/  @!P2 FFMA R2, R13, R16, R2 ;  /* 0x000000100d02a223 */ /* 0x004fc80000000002 */
[----:B------:R-:W-:Y:S01]  /*0510*/  @!P1 FFMA R2, R19, R18, R2 ;  /* 0x0000001213029223 */ /* 0x000fe20000000002 */
[----:B------:R-:W-:-:S03]  /*0520*/  ISETP.NE.AND P1, PT, R10, R5, PT ;  /* 0x000000050a00720c */ /* 0x000fc60003f25270 */
[----:B------:R-:W-:-:S04]  /*0530*/  @!P0 FFMA R2, R23, R20, R2 ;  /* 0x0000001417028223 */ /* 0x000fc80000000002 */
[----:B------:R-:W-:-:S06]  /*0540*/  @!P6 FFMA R2, R25, R22, R2 ;  /* 0x000000161902e223 */ /* 0x000fcc0000000002 */
[----:B------:R-:W-:Y:S05]  /*0550*/  @P1 BRA `(.L_x_18) ;  /* 0xfffffffc002c1947 */ /* 0x000fea000383ffff */
.L_x_17:
[----:B------:R-:W-:Y:S05]  /*0560*/  BRA.U !UP1, `(.L_x_16) ;  /* 0x0000000509387547 */ /* 0x000fea000b800000 */
[----:B------:R-:W0:Y:S01]  /*0570*/  LDCU UR4, c[0x0][0x3a0] ;  /* 0x00007400ff0477ac */ /* 0x000e220008000800 */
[----:B------:R-:W-:Y:S02]  /*0580*/  UISETP.GE.U32.AND UP0, UPT, UR6, 0x4, UPT ;  /* 0x000000040600788c */ /* 0x000fe4000bf06070 */
[----:B0-----:R-:W-:-:S04]  /*0590*/  ULOP3.LUT UR7, UR4, 0x3, URZ, 0xc0, !UPT ;  /* 0x0000000304077892 */ /* 0x001fc8000f8ec0ff */
[----:B------:R-:W-:-:S03]  /*05a0*/  UISETP.NE.AND UP1, UPT, UR7, URZ, UPT ;  /* 0x000000ff0700728c */ /* 0x000fc6000bf25270 */
[----:B------:R-:W-:Y:S08]  /*05b0*/  BRA.U !UP0, `(.L_x_19) ;  /* 0x0000000108807547 */ /* 0x000ff0000b800000 */
[----:B------:R-:W-:Y:S01]  /*05c0*/  IMAD.IADD R15, R0, 0x1, R5 ;  /* 0x00000001000f7824 */ /* 0x000fe200078e0205 */
[----:B------:R-:W0:Y:S01]  /*05d0*/  LDC.64 R8, c[0x0][0x390] ;  /* 0x0000e400ff087b82 */ /* 0x000e220000000a00 */
[----:B------:R-:W1:Y:S02]  /*05e0*/  LDCU.64 UR10, c[0x0][0x380] ;  /* 0x00007000ff0a77ac */ /* 0x000e640008000a00 */
[C---:B------:R-:W-:Y:S01]  /*05f0*/  VIADD R14, R15.reuse, 0x2 ;  /* 0x000000020f0e7836 */ /* 0x040fe20000000000 */
[C---:B------:R-:W-:Y:S02]  /*0600*/  ISETP.GE.AND P0, PT, R15.reuse, UR5, PT ;  /* 0x000000050f007c0c */ /* 0x040fe4000bf06270 */
[----:B------:R-:W-:Y:S02]  /*0610*/  IADD3 R6, PT, PT, R15, 0x1, RZ ;  /* 0x000000010f067810 */ /* 0x000fe40007ffe0ff */
[----:B------:R-:W-:Y:S02]  /*0620*/  SHF.R.S32.HI R13, RZ, 0x1f, R15 ;  /* 0x0000001fff0d7819 */ /* 0x000fe4000001140f */
[----:B------:R-:W-:-:S02]  /*0630*/  ISETP.GE.AND P1, PT, R6, UR5, PT ;  /* 0x0000000506007c0c */ /* 0x000fc4000bf26270 */
[----:B------:R-:W-:Y:S02]  /*0640*/  IADD3 R12, P3, PT, R4, R15, RZ ;  /* 0x0000000f040c7210 */ /* 0x000fe40007f7e0ff */
[----:B------:R-:W-:Y:S02]  /*0650*/  ISETP.GE.AND P2, PT, R14, UR5, PT ;  /* 0x000000050e007c0c */ /* 0x000fe4000bf46270 */
[C---:B------:R-:W-:Y:S01]  /*0660*/  LEA.HI.X.SX32 R13, R4.reuse, R13, 0x1, P3 ;  /* 0x0000000d040d7211 */ /* 0x040fe200018f0eff */
[----:B------:R-:W2:Y:S01]  /*0670*/  @!P0 LDC.64 R10, c[0x0][0x380] ;  /* 0x0000e000ff0a8b82 */ /* 0x000ea20000000a00 */
[----:B------:R-:W-:Y:S02]  /*0680*/  @!P0 IADD3 R7, PT, PT, R4, R15, RZ ;  /* 0x0000000f04078210 */ /* 0x000fe40007ffe0ff */
[----:B-1----:R-:W-:Y:S01]  /*0690*/  LEA R6, P4, R12, UR10, 0x2 ;  /* 0x0000000a0c067c11 */ /* 0x002fe2000f8810ff */
[----:B0-----:R-:W-:-:S05]  /*06a0*/  IMAD.WIDE.U32 R8, R5, 0x4, R8 ;  /* 0x0000000405087825 */ /* 0x001fca00078e0008 */
[----:B------:R-:W3:Y:S04]  /*06b0*/  @!P1 LDG.E R14, desc[UR8][R8.64+0x4] ;  /* 0x00000408080e9981 */ /* 0x000ee8000c1e1900 */
[----:B------:R-:W4:Y:S01]  /*06c0*/  @!P2 LDG.E R16, desc[UR8][R8.64+0x8] ;  /* 0x000008080810a981 */ /* 0x000f22000c1e1900 */
[----:B--2---:R-:W-:-:S04]  /*06d0*/  @!P0 IMAD.WIDE R10, R7, 0x4, R10 ;  /* 0x00000004070a8825 */ /* 0x004fc800078e020a */
[----:B------:R-:W-:Y:S02]  /*06e0*/  VIADD R7, R15, 0x3 ;  /* 0x000000030f077836 */ /* 0x000fe40000000000 */
[----:B------:R-:W2:Y:S03]  /*06f0*/  @!P0 LDG.E R11, desc[UR8][R10.64] ;  /* 0x000000080a0b8981 */ /* 0x000ea6000c1e1900 */
[----:B------:R-:W-:Y:S02]  /*0700*/  ISETP.GE.AND P3, PT, R7, UR5, PT ;  /* 0x0000000507007c0c */ /* 0x000fe4000bf66270 */
[----:B------:R-:W-:Y:S02]  /*0710*/  LEA.HI.X R7, R12, UR11, R13, 0x2, P4 ;  /* 0x0000000b0c077c11 */ /* 0x000fe4000a0f140d */
[----:B------:R-:W2:Y:S04]  /*0720*/  @!P0 LDG.E R12, desc[UR8][R8.64] ;  /* 0x00000008080c8981 */ /* 0x000ea8000c1e1900 */
[----:B------:R-:W3:Y:S04]  /*0730*/  @!P1 LDG.E R13, desc[UR8][R6.64+0x4] ;  /* 0x00000408060d9981 */ /* 0x000ee8000c1e1900 */
[----:B------:R-:W4:Y:S04]  /*0740*/  @!P2 LDG.E R15, desc[UR8][R6.64+0x8] ;  /* 0x00000808060fa981 */ /* 0x000f28000c1e1900 */
[----:B------:R-:W5:Y:S04]  /*0750*/  @!P3 LDG.E R17, desc[UR8][R6.64+0xc] ;  /* 0x00000c080611b981 */ /* 0x000f68000c1e1900 */
[----:B------:R-:W5:Y:S01]  /*0760*/  @!P3 LDG.E R18, desc[UR8][R8.64+0xc] ;  /* 0x00000c080812b981 */ /* 0x000f62000c1e1900 */
[----:B------:R-:W-:Y:S01]  /*0770*/  IADD3 R5, PT, PT, R5, 0x4, RZ ;  /* 0x0000000405057810 */ /* 0x000fe20007ffe0ff */
[----:B--2---:R-:W-:-:S04]  /*0780*/  @!P0 FFMA R2, R11, R12, R2 ;  /* 0x0000000c0b028223 */ /* 0x004fc80000000002 */
[----:B---3--:R-:W-:-:S04]  /*0790*/  @!P1 FFMA R2, R13, R14, R2 ;  /* 0x0000000e0d029223 */ /* 0x008fc80000000002 */
[----:B----4-:R-:W-:-:S04]  /*07a0*/  @!P2 FFMA R2, R15, R16, R2 ;  /* 0x000000100f02a223 */ /* 0x010fc80000000002 */
[----:B-----5:R-:W-:-:S07]  /*07b0*/  @!P3 FFMA R2, R17, R18, R2 ;  /* 0x000000121102b223 */ /* 0x020fce0000000002 */
.L_x_19:
[----:B------:R-:W-:Y:S05]  /*07c0*/  BRA.U !UP1, `(.L_x_16) ;  /* 0x0000000109a07547 */ /* 0x000fea000b800000 */
[----:B------:R-:W-:Y:S02]  /*07d0*/  UISETP.NE.AND UP0, UPT, UR7, 0x1, UPT ;  /* 0x000000010700788c */ /* 0x000fe4000bf05270 */
[----:B------:R-:W-:-:S04]  /*07e0*/  ULOP3.LUT UR4, UR4, 0x1, URZ, 0xc0, !UPT ;  /* 0x0000000104047892 */ /* 0x000fc8000f8ec0ff */
[----:B------:R-:W-:-:S03]  /*07f0*/  UISETP.NE.U32.AND UP1, UPT, UR4, 0x1, UPT ;  /* 0x000000010400788c */ /* 0x000fc6000bf25070 */
[----:B------:R-:W-:Y:S08]  /*0800*/  BRA.U !UP0, `(.L_x_20) ;  /* 0x0000000108587547 */ /* 0x000ff0000b800000 */
[----:B------:R-:W-:Y:S01]  /*0810*/  IMAD.IADD R13, R0, 0x1, R5 ;  /* 0x00000001000d7824 */ /* 0x000fe200078e0205 */
[----:B------:R-:W0:Y:S04]  /*0820*/  LDC.64 R8, c[0x0][0x390] ;  /* 0x0000e400ff087b82 */ /* 0x000e280000000a00 */
[C---:B------:R-:W-:Y:S02]  /*0830*/  IADD3 R6, PT, PT, R13.reuse, 0x1, RZ ;  /* 0x000000010d067810 */ /* 0x040fe40007ffe0ff */
[----:B------:R-:W-:Y:S02]  /*0840*/  ISETP.GE.AND P0, PT, R13, UR5, PT ;  /* 0x000000050d007c0c */ /* 0x000fe4000bf06270 */
[----:B------:R-:W-:-:S11]  /*0850*/  ISETP.GE.AND P1, PT, R6, UR5, PT ;  /* 0x0000000506007c0c */ /* 0x000fd6000bf26270 */
[----:B------:R-:W1:Y:S02]  /*0860*/  @!P0 LDC.64 R10, c[0x0][0x380] ;  /* 0x0000e000ff0a8b82 */ /* 0x000e640000000a00 */
[--C-:B------:R-:W-:Y:S02]  /*0870*/  @!P1 SHF.R.S32.HI R15, RZ, 0x1f, R13.reuse ;  /* 0x0000001fff0f9819 */ /* 0x100fe4000001140d */
[C---:B------:R-:W-:Y:S01]  /*0880*/  @!P1 IADD3 R12, P2, PT, R4.reuse, R13, RZ ;  /* 0x0000000d040c9210 */ /* 0x040fe20007f5e0ff */
[C---:B------:R-:W-:Y:S02]  /*0890*/  @!P0 IMAD.IADD R13, R4.reuse, 0x1, R13 ;  /* 0x00000001040d8824 */ /* 0x040fe400078e020d */
[----:B0-----:R-:W-:Y:S01]  /*08a0*/  IMAD.WIDE.U32 R8, R5, 0x4, R8 ;  /* 0x0000000405087825 */ /* 0x001fe200078e0008 */
[----:B------:R-:W0:Y:S01]  /*08b0*/  @!P1 LDC.64 R6, c[0x0][0x380] ;  /* 0x0000e000ff069b82 */ /* 0x000e220000000a00 */
[----:B------:R-:W-:Y:S02]  /*08c0*/  @!P1 LEA.HI.X.SX32 R15, R4, R15, 0x1, P2 ;  /* 0x0000000f040f9211 */ /* 0x000fe400010f0eff */
[----:B-1----:R-:W-:-:S02]  /*08d0*/  @!P0 IMAD.WIDE R10, R13, 0x4, R10 ;  /* 0x000000040d0a8825 */ /* 0x002fc400078e020a */
[----:B------:R-:W2:Y:S04]  /*08e0*/  @!P1 LDG.E R13, desc[UR8][R8.64+0x4] ;  /* 0x00000408080d9981 */ /* 0x000ea8000c1e1900 */
[----:B------:R-:W3:Y:S01]  /*08f0*/  @!P0 LDG.E R11, desc[UR8][R10.64] ;  /* 0x000000080a0b8981 */ /* 0x000ee2000c1e1900 */
[----:B0-----:R-:W-:-:S04]  /*0900*/  @!P1 LEA R6, P2, R12, R6, 0x2 ;  /* 0x000000060c069211 */ /* 0x001fc800078410ff */
[----:B------:R-:W-:Y:S02]  /*0910*/  @!P1 LEA.HI.X R7, R12, R7, R15, 0x2, P2 ;  /* 0x000000070c079211 */ /* 0x000fe400010f140f */
[----:B------:R-:W3:Y:S04]  /*0920*/  @!P0 LDG.E R12, desc[UR8][R8.64] ;  /* 0x00000008080c8981 */ /* 0x000ee8000c1e1900 */
[----:B------:R-:W2:Y:S01]  /*0930*/  @!P1 LDG.E R7, desc[UR8][R6.64+0x4] ;  /* 0x0000040806079981 */ /* 0x000ea2000c1e1900 */
[----:B------:R-:W-:Y:S01]  /*0940*/  IADD3 R5, PT, PT, R5, 0x2, RZ ;  /* 0x0000000205057810 */ /* 0x000fe20007ffe0ff */
[----:B---3--:R-:W-:-:S04]  /*0950*/  @!P0 FFMA R2, R11, R12, R2 ;  /* 0x0000000c0b028223 */ /* 0x008fc80000000002 */
[----:B--2---:R-:W-:-:S07]  /*0960*/  @!P1 FFMA R2, R7, R13, R2 ;  /* 0x0000000d07029223 */ /* 0x004fce0000000002 */
.L_x_20:
[----:B------:R-:W-:Y:S05]  /*0970*/  BRA.U UP1, `(.L_x_16) ;  /* 0x0000000101347547 */ /* 0x000fea000b800000 */
[----:B------:R-:W-:Y:S01]  /*0980*/  IMAD.IADD R11, R0, 0x1, R5 ;  /* 0x00000001000b7824 */ /* 0x000fe200078e0205 */
[----:B------:R-:W-:Y:S04]  /*0990*/  BSSY.RECONVERGENT B0, `(.L_x_16) ;  /* 0x000000b000007945 */ /* 0x000fe80003800200 */
[----:B------:R-:W-:-:S13]  /*09a0*/  ISETP.GE.AND P0, PT, R11, UR5, PT ;  /* 0x000000050b007c0c */ /* 0x000fda000bf06270 */
[----:B------:R-:W-:Y:S05]  /*09b0*/  @P0 BRA `(.L_x_21) ;  /* 0x0000000000200947 */ /* 0x000fea0003800000 */
[----:B------:R-:W0:Y:S01]  /*09c0*/  LDC.64 R6, c[0x0][0x380] ;  /* 0x0000e000ff067b82 */ /* 0x000e220000000a00 */
[----:B------:R-:W-:-:S07]  /*09d0*/  IADD3 R11, PT, PT, R4, R11, RZ ;  /* 0x0000000b040b7210 */ /* 0x000fce0007ffe0ff */
[----:B------:R-:W1:Y:S01]  /*09e0*/  LDC.64 R8, c[0x0][0x390] ;  /* 0x0000e400ff087b82 */ /* 0x000e620000000a00 */
[----:B0-----:R-:W-:-:S06]  /*09f0*/  IMAD.WIDE R6, R11, 0x4, R6 ;  /* 0x000000040b067825 */ /* 0x001fcc00078e0206 */
[----:B------:R-:W2:Y:S01]  /*0a00*/  LDG.E R7, desc[UR8][R6.64] ;  /* 0x0000000806077981 */ /* 0x000ea2000c1e1900 */
[----:B-1----:R-:W-:-:S06]  /*0a10*/  IMAD.WIDE.U32 R4, R5, 0x4, R8 ;  /* 0x0000000405047825 */ /* 0x002fcc00078e0008 */
[----:B------:R-:W2:Y:S02]  /*0a20*/  LDG.E R4, desc[UR8][R4.64] ;  /* 0x0000000804047981 */ /* 0x000ea4000c1e1900 */
[----:B--2---:R-:W-:-:S07]  /*0a30*/  FFMA R2, R7, R4, R2 ;  /* 0x0000000407027223 */ /* 0x004fce0000000002 */
.L_x_21:
[----:B------:R-:W-:Y:S05]  /*0a40*/  BSYNC.RECONVERGENT B0 ;  /* 0x0000000000007941 */ /* 0x000fea0003800200 */
.L_x_16:
[----:B------:R-:W0:Y:S01]  /*0a50*/  LDC.64 R4, c[0x0][0x388] ;  /* 0x0000e200ff047b82 */ /* 0x000e220000000a00 */
[----:B------:R-:W1:Y:S02]  /*0a60*/  LDCU UR4, c[0x0][0x3a4] ;  /* 0x00007480ff0477ac */ /* 0x000e640008000800 */
[----:B-1----:R-:W-:-:S04]  /*0a70*/  IMAD R3, R3, UR4, R0 ;  /* 0x0000000403037c24 */ /* 0x002fc8000f8e0200 */
[----:B0-----:R-:W-:-:S05]  /*0a80*/  IMAD.WIDE R4, R3, 0x4, R4 ;  /* 0x0000000403047825 */ /* 0x001fca00078e0204 */
[----:B------:R-:W-:Y:S01]  /*0a90*/  STG.E desc[UR8][R4.64], R2 ;  /* 0x0000000204007986 */ /* 0x000fe2000c101908 */
[----:B------:R-:W-:Y:S05]  /*0aa0*/  EXIT ;  /* 0x000000000000794d */ /* 0x000fea0003800000 */
.L_x_22:
        /* <DEDUP_REMOVED lines=13> */
.L_x_49:


//--------------------- .text._Z27convolution_2d_tiled_kernelPKfS0_Pfiiiiii --------------------------
	.section	.text._Z27convolution_2d_tiled_kernelPKfS0_Pfiiiiii,"ax",@progbits
	.align	128
        .global         _Z27convolution_2d_tiled_kernelPKfS0_Pfiiiiii
        .type           _Z27convolution_2d_tiled_kernelPKfS0_Pfiiiiii,@function
        .size           _Z27convolution_2d_tiled_kernelPKfS0_Pfiiiiii,(.L_x_50 - _Z27convolution_2d_tiled_kernelPKfS0_Pfiiiiii)
        .other          _Z27convolution_2d_tiled_kernelPKfS0_Pfiiiiii,@"STO_CUDA_ENTRY STV_DEFAULT"
_Z27convolution_2d_tiled_kernelPKfS0_Pfiiiiii:
.text._Z27convolution_2d_tiled_kernelPKfS0_Pfiiiiii:
[----:B------:R-:W-:Y:S01]  /*0000*/  LDC R1, c[0x0][0x37c] ;  /* 0x0000df00ff017b82 */ /* 0x000fe20000000800 */
[----:B------:R-:W0:Y:S01]  /*0010*/  S2R R0, SR_TID.X ;  /* 0x0000000000007919 */ /* 0x000e220000002100 */
[----:B------:R-:W0:Y:S01]  /*0020*/  LDCU.64 UR6, c[0x0][0x3a0] ;  /* 0x00007400ff0677ac */ /* 0x000e220008000a00 */
[----:B------:R-:W1:Y:S01]  /*0030*/  S2R R3, SR_TID.Y ;  /* 0x0000000000037919 */ /* 0x000e620000002200 */
[----:B------:R-:W2:Y:S01]  /*0040*/  LDCU.64 UR12, c[0x0][0x358] ;  /* 0x00006b00ff0c77ac */ /* 0x000ea20008000a00 */
[----:B------:R-:W3:Y:S01]  /*0050*/  S2R R10, SR_CTAID.Y ;  /* 0x00000000000a7919 */ /* 0x000ee20000002600 */
[----:B------:R-:W4:Y:S01]  /*0060*/  LDCU.64 UR4, c[0x0][0x398] ;  /* 0x00007300ff0477ac */ /* 0x000f220008000a00 */
[----:B0-----:R-:W-:-:S04]  /*0070*/  ISETP.GE.AND P0, PT, R0, UR7, PT ;  /* 0x0000000700007c0c */ /* 0x001fc8000bf06270 */
[----:B-1----:R-:W-:-:S13]  /*0080*/  ISETP.GE.OR P0, PT, R3, UR6, P0 ;  /* 0x0000000603007c0c */ /* 0x002fda0008706670 */
[----:B------:R-:W0:Y:S01]  /*0090*/  @!P0 LDC.64 R4, c[0x0][0x388] ;  /* 0x0000e200ff048b82 */ /* 0x000e220000000a00 */
[----:B------:R-:W-:-:S04]  /*00a0*/  @!P0 IMAD R7, R3, UR7, R0 ;  /* 0x0000000703078c24 */ /* 0x000fc8000f8e0200 */
[----:B0-----:R-:W-:-:S06]  /*00b0*/  @!P0 IMAD.WIDE.U32 R4, R7, 0x4, R4 ;  /* 0x0000000407048825 */ /* 0x001fcc00078e0004 */
[----:B--2---:R-:W2:Y:S01]  /*00c0*/  @!P0 LDG.E R4, desc[UR12][R4.64] ;  /* 0x0000000c04048981 */ /* 0x004ea2000c1e1900 */
[----:B------:R-:W-:Y:S01]  /*00d0*/  @!P0 MOV R2, 0x400 ;  /* 0x0000040000028802 */ /* 0x000fe20000000f00 */
[----:B------:R-:W-:Y:S01]  /*00e0*/  UIADD3 UR6, UPT, UPT, UR6, 0xf, URZ ;  /* 0x0000000f06067890 */ /* 0x000fe2000fffe0ff */
[----:B------:R-:W-:Y:S01]  /*00f0*/  BSSY.RECONVERGENT B0, `(.L_x_23) ;  /* 0x0000026000007945 */ /* 0x000fe20003800200 */
[----:B------:R-:W0:Y:S01]  /*0100*/  @!P0 S2R R9, SR_CgaCtaId ;  /* 0x0000000000098919 */ /* 0x000e220000008800 */
[----:B------:R-:W1:Y:S01]  /*0110*/  S2R R11, SR_CTAID.X ;  /* 0x00000000000b7919 */ /* 0x000e620000002500 */
[----:B0-----:R-:W-:-:S05]  /*0120*/  @!P0 LEA R2, R9, R2, 0x18 ;  /* 0x0000000209028211 */ /* 0x001fca00078ec0ff */
[----:B------:R-:W-:-:S05]  /*0130*/  @!P0 IMAD R7, R7, 0x4, R2 ;  /* 0x0000000407078824 */ /* 0x000fca00078e0202 */
[----:B--2---:R0:W-:Y:S01]  /*0140*/  @!P0 STS [R7+0x400], R4 ;  /* 0x0004000407008388 */ /* 0x0041e20000000800 */
[----:B------:R-:W-:-:S13]  /*0150*/  ISETP.GE.AND P0, PT, R3, UR6, PT ;  /* 0x0000000603007c0c */ /* 0x000fda000bf06270 */
[----:B01-34-:R-:W-:Y:S05]  /*0160*/  @P0 BRA `(.L_x_24) ;  /* 0x0000000000780947 */ /* 0x01bfea0003800000 */
[----:B------:R-:W0:Y:S01]  /*0170*/  LDC R13, c[0x0][0x360] ;  /* 0x0000d800ff0d7b82 */ /* 0x000e220000000800 */
[----:B------:R-:W-:-:S07]  /*0180*/  IMAD.MOV.U32 R2, RZ, RZ, R3 ;  /* 0x000000ffff027224 */ /* 0x000fce00078e0003 */
[----:B------:R-:W1:Y:S02]  /*0190*/  LDC R15, c[0x0][0x364] ;  /* 0x0000d900ff0f7b82 */ /* 0x000e640000000800 */
.L_x_28:
[----:B------:R-:W-:Y:S01]  /*01a0*/  ISETP.GE.U32.AND P0, PT, R0, UR6, PT ;  /* 0x0000000600007c0c */ /* 0x000fe2000bf06070 */
[----:B------:R-:W-:-:S12]  /*01b0*/  BSSY.RECONVERGENT B1, `(.L_x_25) ;  /* 0x0000016000017945 */ /* 0x000fd80003800200 */
[----:B--2---:R-:W-:Y:S05]  /*01c0*/  @P0 BRA `(.L_x_26) ;  /* 0x0000000000500947 */ /* 0x004fea0003800000 */
[----:B------:R-:W2:Y:S01]  /*01d0*/  S2R R5, SR_CgaCtaId ;  /* 0x0000000000057919 */ /* 0x000ea20000008800 */
[----:B------:R-:W-:Y:S01]  /*01e0*/  MOV R4, 0x400 ;  /* 0x0000040000047802 */ /* 0x000fe20000000f00 */
[----:B------:R-:W-:Y:S02]  /*01f0*/  IMAD R12, R10, 0x10, R2 ;  /* 0x000000100a0c7824 */ /* 0x000fe400078e0202 */
[----:B------:R-:W-:Y:S02]  /*0200*/  IMAD R17, R2, UR6, RZ ;  /* 0x0000000602117c24 */ /* 0x000fe4000f8e02ff */
[----:B------:R-:W-:Y:S01]  /*0210*/  IMAD.MOV.U32 R6, RZ, RZ, R0 ;  /* 0x000000ffff067224 */ /* 0x000fe200078e0000 */
[----:B--2---:R-:W-:-:S07]  /*0220*/  LEA R19, R5, R4, 0x18 ;  /* 0x0000000405137211 */ /* 0x004fce00078ec0ff */
.L_x_27:
[----:B------:R-:W-:Y:S02]  /*0230*/  IMAD R9, R11, 0x10, R6 ;  /* 0x000000100b097824 */ /* 0x000fe400078e0206 */
[----:B--2---:R-:W-:-:S03]  /*0240*/  IMAD.MOV.U32 R7, RZ, RZ, RZ ;  /* 0x000000ffff077224 */ /* 0x004fc600078e00ff */
[----:B------:R-:W-:-:S04]  /*0250*/  ISETP.GE.AND P0, PT, R9, UR5, PT ;  /* 0x0000000509007c0c */ /* 0x000fc8000bf06270 */
[----:B------:R-:W-:-:S13]  /*0260*/  ISETP.GE.OR P0, PT, R12, UR4, P0 ;  /* 0x000000040c007c0c */ /* 0x000fda0008706670 */
[----:B------:R-:W2:Y:S01]  /*0270*/  @!P0 LDC.64 R4, c[0x0][0x380] ;  /* 0x0000e000ff048b82 */ /* 0x000ea20000000a00 */
[----:B------:R-:W-:-:S04]  /*0280*/  @!P0 IMAD R9, R12, UR5, R9 ;  /* 0x000000050c098c24 */ /* 0x000fc8000f8e0209 */
[----:B--2---:R-:W-:-:S05]  /*0290*/  @!P0 IMAD.WIDE R4, R9, 0x4, R4 ;  /* 0x0000000409048825 */ /* 0x004fca00078e0204 */
[----:B------:R-:W2:Y:S01]  /*02a0*/  @!P0 LDG.E R7, desc[UR12][R4.64] ;  /* 0x0000000c04078981 */ /* 0x000ea2000c1e1900 */
[--C-:B------:R-:W-:Y:S02]  /*02b0*/  IMAD.IADD R8, R17, 0x1, R6.reuse ;  /* 0x0000000111087824 */ /* 0x100fe400078e0206 */
[----:B0-----:R-:W-:Y:S02]  /*02c0*/  IMAD.IADD R6, R13, 0x1, R6 ;  /* 0x000000010d067824 */ /* 0x001fe400078e0206 */
[----:B------:R-:W-:-:S03]  /*02d0*/  IMAD R8, R8, 0x4, R19 ;  /* 0x0000000408087824 */ /* 0x000fc600078e0213 */
[----:B------:R-:W-:Y:S02]  /*02e0*/  ISETP.GE.AND P0, PT, R6, UR6, PT ;  /* 0x0000000606007c0c */ /* 0x000fe4000bf06270 */
[----:B--2---:R2:W-:Y:S11]  /*02f0*/  STS [R8], R7 ;  /* 0x0000000708007388 */ /* 0x0045f60000000800 */
[----:B------:R-:W-:Y:S05]  /*0300*/  @!P0 BRA `(.L_x_27) ;  /* 0xfffffffc00c88947 */ /* 0x000fea000383ffff */
.L_x_26:
[----:B------:R-:W-:Y:S05]  /*0310*/  BSYNC.RECONVERGENT B1 ;  /* 0x0000000000017941 */ /* 0x000fea0003800200 */
.L_x_25:
[----:B-1----:R-:W-:-:S05]  /*0320*/  IMAD.IADD R2, R15, 0x1, R2 ;  /* 0x000000010f027824 */ /* 0x002fca00078e0202 */
[----:B------:R-:W-:-:S13]  /*0330*/  ISETP.GE.AND P0, PT, R2, UR6, PT ;  /* 0x0000000602007c0c */ /* 0x000fda000bf06270 */
[----:B------:R-:W-:Y:S05]  /*0340*/  @!P0 BRA `(.L_x_28) ;  /* 0xfffffffc00948947 */ /* 0x000fea000383ffff */
.L_x_24:
[----:B------:R-:W-:Y:S05]  /*0350*/  BSYNC.RECONVERGENT B0 ;  /* 0x0000000000007941 */ /* 0x000fea0003800200 */
.L_x_23:
[----:B------:R-:W1:Y:S01]  /*0360*/  LDCU.64 UR8, c[0x0][0x3a8] ;  /* 0x00007500ff0877ac */ /* 0x000e620008000a00 */
[----:B------:R-:W-:Y:S02]  /*0370*/  IMAD R4, R11, 0x10, R0 ;  /* 0x000000100b047824 */ /* 0x000fe400078e0200 */
[----:B------:R-:W-:Y:S01]  /*0380*/  IMAD R5, R10, 0x10, R3 ;  /* 0x000000100a057824 */ /* 0x000fe200078e0203 */
[----:B------:R-:W-:Y:S02]  /*0390*/  BAR.SYNC.DEFER_BLOCKING 0x0 ;  /* 0x0000000000007b1d */ /* 0x000fe40000010000 */
[----:B-1----:R-:W-:-:S04]  /*03a0*/  ISETP.GE.AND P0, PT, R4, UR9, PT ;  /* 0x0000000904007c0c */ /* 0x002fc8000bf06270 */
[----:B------:R-:W-:-:S13]  /*03b0*/  ISETP.GE.OR P0, PT, R5, UR8, P0 ;  /* 0x0000000805007c0c */ /* 0x000fda0008706670 */
[----:B------:R-:W-:Y:S05]  /*03c0*/  @P0 EXIT ;  /* 0x000000000000094d */ /* 0x000fea0003800000 */
[----:B------:R-:W1:Y:S01]  /*03d0*/  LDCU.64 UR4, c[0x0][0x3a0] ;  /* 0x00007400ff0477ac */ /* 0x000e620008000a00 */
[----:B------:R-:W-:Y:S01]  /*03e0*/  IMAD.MOV.U32 R2, RZ, RZ, RZ ;  /* 0x000000ffff027224 */ /* 0x000fe200078e00ff */
[----:B-1----:R-:W-:-:S04]  /*03f0*/  UISETP.LT.AND UP0, UPT, UR4, UR5, UPT ;  /* 0x000000050400728c */ /* 0x002fc8000bf01270 */
[----:B------:R-:W-:-:S04]  /*0400*/  USEL UR4, UR4, UR5, UP0 ;  /* 0x0000000504047287 */ /* 0x000fc80008000000 */
[----:B------:R-:W-:-:S09]  /*0410*/  UISETP.GE.AND UP0, UPT, UR4, 0x1, UPT ;  /* 0x000000010400788c */ /* 0x000fd2000bf06270 */
[----:B------:R-:W-:Y:S05]  /*0420*/  BRA.U !UP0, `(.L_x_29) ;  /* 0x0000000908447547 */ /* 0x000fea000b800000 */
[----:B------:R-:W-:Y:S01]  /*0430*/  ULOP3.LUT UR14, UR5, 0x7, URZ, 0xc0, !UPT ;  /* 0x00000007050e7892 */ /* 0x000fe2000f8ec0ff */
[----:B------:R-:W-:Y:S01]  /*0440*/  IMAD.MOV.U32 R2, RZ, RZ, RZ ;  /* 0x000000ffff027224 */ /* 0x000fe200078e00ff */
[----:B------:R-:W-:Y:S02]  /*0450*/  ULOP3.LUT UR15, UR5, 0x3, URZ, 0xc0, !UPT ;  /* 0x00000003050f7892 */ /* 0x000fe4000f8ec0ff */
[----:B------:R-:W-:Y:S02]  /*0460*/  UIADD3 UR4, UPT, UPT, UR14, -0x1, URZ ;  /* 0xffffffff0e047890 */ /* 0x000fe4000fffe0ff */
[----:B------:R-:W-:Y:S02]  /*0470*/  ULOP3.LUT UR7, UR5, 0x7ffffff8, URZ, 0xc0, !UPT ;  /* 0x7ffffff805077892 */ /* 0x000fe4000f8ec0ff */
[----:B------:R-:W-:-:S03]  /*0480*/  UISETP.GE.U32.AND UP1, UPT, UR4, 0x3, UPT ;  /* 0x000000030400788c */ /* 0x000fc6000bf26070 */
[----:B------:R-:W-:-:S08]  /*0490*/  UMOV UR4, URZ ;  /* 0x000000ff00047c82 */ /* 0x000fd00008000000 */
.L_x_36:
[----:B------:R-:W1:Y:S01]  /*04a0*/  LDCU.64 UR16, c[0x0][0x3a0] ;  /* 0x00007400ff1077ac */ /* 0x000e620008000a00 */
[----:B------:R-:W-:Y:S01]  /*04b0*/  VIADD R6, R3, UR4 ;  /* 0x0000000403067c36 */ /* 0x000fe20008000000 */
[----:B------:R-:W-:Y:S01]  /*04c0*/  UMOV UR9, UR4 ;  /* 0x0000000400097c82 */ /* 0x000fe20008000000 */
[----:B------:R-:W-:Y:S02]  /*04d0*/  UIADD3 UR4, UPT, UPT, UR4, 0x1, URZ ;  /* 0x0000000104047890 */ /* 0x000fe4000fffe0ff */
[----:B--2---:R-:W-:Y:S01]  /*04e0*/  IMAD R7, R6, UR6, RZ ;  /* 0x0000000606077c24 */ /* 0x004fe2000f8e02ff */
[----:B------:R-:W-:Y:S01]  /*04f0*/  UMOV UR5, URZ ;  /* 0x000000ff00057c82 */ /* 0x000fe20008000000 */
[----:B-1----:R-:W-:Y:S02]  /*0500*/  UISETP.GE.U32.AND UP2, UPT, UR17, 0x8, UPT ;  /* 0x000000081100788c */ /* 0x002fe4000bf46070 */
[----:B------:R-:W-:-:S07]  /*0510*/  UISETP.NE.AND UP0, UPT, UR4, UR16, UPT ;  /* 0x000000100400728c */ /* 0x000fce000bf05270 */
[----:B------:R-:W-:Y:S05]  /*0520*/  BRA.U !UP2, `(.L_x_30) ;  /* 0x000000010adc7547 */ /* 0x000fea000b800000 */
[----:B------:R-:W1:Y:S01]  /*0530*/  S2UR UR8, SR_CgaCtaId ;  /* 0x00000000000879c3 */ /* 0x000e620000008800 */
[----:B------:R-:W-:Y:S01]  /*0540*/  UMOV UR5, 0x400 ;  /* 0x0000040000057882 */ /* 0x000fe20000000000 */
[----:B------:R-:W2:Y:S01]  /*0550*/  LDCU UR11, c[0x0][0x3a4] ;  /* 0x00007480ff0b77ac */ /* 0x000ea20008000800 */
[----:B-1----:R-:W-:-:S03]  /*0560*/  ULEA UR10, UR8, UR5, 0x18 ;  /* 0x00000005080a7291 */ /* 0x002fc6000f8ec0ff */
[----:B--2---:R-:W-:-:S09]  /*0570*/  UMOV UR5, URZ ;  /* 0x000000ff00057c82 */ /* 0x004fd20008000000 */
.L_x_31:
[----:B------:R-:W-:Y:S01]  /*0580*/  VIADD R17, R0, UR5 ;  /* 0x0000000500117c36 */ /* 0x000fe20008000000 */
[----:B------:R-:W-:Y:S02]  /*0590*/  UMOV UR17, UR11 ;  /* 0x0000000b00117c82 */ /* 0x000fe40008000000 */
[----:B------:R-:W-:Y:S02]  /*05a0*/  UIMAD UR8, UR9, UR17, UR5 ;  /* 0x00000011090872a4 */ /* 0x000fe4000f8e0205 */
[----:B------:R-:W-:Y:S01]  /*05b0*/  VIMNMX R8, PT, PT, R6, R17, !PT ;  /* 0x0000001106087248 */ /* 0x000fe20007fe0100 */
[----:B------:R-:W-:Y:S01]  /*05c0*/  UIADD3 UR5, UPT, UPT, UR5, 0x8, URZ ;  /* 0x0000000805057890 */ /* 0x000fe2000fffe0ff */
[--C-:B------:R-:W-:Y:S01]  /*05d0*/  VIADDMNMX R11, R17, 0x1, R6.reuse, !PT ;  /* 0x00000001110b7846 */ /* 0x100fe20007800106 */
[----:B------:R-:W-:Y:S01]  /*05e0*/  ULEA UR8, UR8, UR10, 0x2 ;  /* 0x0000000a08087291 */ /* 0x000fe2000f8e10ff */
[----:B------:R-:W-:Y:S01]  /*05f0*/  ISETP.GE.AND P6, PT, R8, UR6, PT ;  /* 0x0000000608007c0c */ /* 0x000fe2000bfc6270 */
[----:B------:R-:W-:Y:S01]  /*0600*/  IMAD.IADD R8, R7, 0x1, R17 ;  /* 0x0000000107087824 */ /* 0x000fe200078e0211 */
[----:B------:R-:W-:Y:S01]  /*0610*/  VIADDMNMX R12, R17, 0x2, R6, !PT ;  /* 0x00000002110c7846 */ /* 0x000fe20007800106 */
[----:B------:R-:W-:Y:S01]  /*0620*/  UISETP.NE.AND UP2, UPT, UR5, UR7, UPT ;  /* 0x000000070500728c */ /* 0x000fe2000bf45270 */
[----:B------:R-:W-:-:S02]  /*0630*/  ISETP.GE.AND P5, PT, R11, UR6, PT ;  /* 0x000000060b007c0c */ /* 0x000fc4000bfa6270 */
[----:B------:R-:W-:Y:S02]  /*0640*/  LEA R8, R8, UR10, 0x2 ;  /* 0x0000000a08087c11 */ /* 0x000fe4000f8e10ff */
[----:B------:R-:W-:Y:S02]  /*0650*/  ISETP.GE.AND P4, PT, R12, UR6, PT ;  /* 0x000000060c007c0c */ /* 0x000fe4000bf86270 */
[C-C-:B------:R-:W-:Y:S02]  /*0660*/  VIADDMNMX R11, R17.reuse, 0x3, R6.reuse, !PT ;  /* 0x00000003110b7846 */ /* 0x140fe40007800106 */
[--C-:B------:R-:W-:Y:S01]  /*0670*/  VIADDMNMX R12, R17, 0x4, R6.reuse, !PT ;  /* 0x00000004110c7846 */ /* 0x100fe20007800106 */
[----:B------:R-:W-:Y:S01]  /*0680*/  @!P6 LDS R9, [R8] ;  /* 0x000000000809e984 */ /* 0x000fe20000000800 */
[----:B------:R-:W-:Y:S02]  /*0690*/  ISETP.GE.AND P3, PT, R11, UR6, PT ;  /* 0x000000060b007c0c */ /* 0x000fe4000bf66270 */
[----:B0-----:R-:W-:Y:S01]  /*06a0*/  VIADDMNMX R13, R17, 0x5, R6, !PT ;  /* 0x00000005110d7846 */ /* 0x001fe20007800106 */
[----:B------:R-:W0:Y:S01]  /*06b0*/  @!P6 LDS R10, [UR8+0x400] ;  /* 0x00040008ff0ae984 */ /* 0x000e220008000800 */
[----:B------:R-:W-:-:S02]  /*06c0*/  ISETP.GE.AND P2, PT, R12, UR6, PT ;  /* 0x000000060c007c0c */ /* 0x000fc4000bf46270 */
[--C-:B------:R-:W-:Y:S01]  /*06d0*/  VIADDMNMX R15, R17, 0x6, R6.reuse, !PT ;  /* 0x00000006110f7846 */ /* 0x100fe20007800106 */
[----:B------:R-:W-:Y:S01]  /*06e0*/  @!P5 LDS R11, [R8+0x4] ;  /* 0x00000400080bd984 */ /* 0x000fe20000000800 */
[----:B------:R-:W-:Y:S02]  /*06f0*/  ISETP.GE.AND P1, PT, R13, UR6, PT ;  /* 0x000000060d007c0c */ /* 0x000fe4000bf26270 */
[----:B------:R-:W-:Y:S01]  /*0700*/  ISETP.GE.AND P0, PT, R15, UR6, PT ;  /* 0x000000060f007c0c */ /* 0x000fe2000bf06270 */
[----:B------:R-:W1:Y:S01]  /*0710*/  @!P5 LDS R12, [UR8+0x404] ;  /* 0x00040408ff0cd984 */ /* 0x000e620008000800 */
[----:B------:R-:W-:-:S03]  /*0720*/  VIADDMNMX R17, R17, 0x7, R6, !PT ;  /* 0x0000000711117846 */ /* 0x000fc60007800106 */
[----:B------:R-:W-:Y:S04]  /*0730*/  @!P4 LDS R13, [R8+0x8] ;  /* 0x00000800080dc984 */ /* 0x000fe80000000800 */
[----:B------:R-:W2:Y:S04]  /*0740*/  @!P4 LDS R14, [UR8+0x408] ;  /* 0x00040808ff0ec984 */ /* 0x000ea80008000800 */
[----:B------:R-:W-:Y:S04]  /*0750*/  @!P3 LDS R15, [R8+0xc] ;  /* 0x00000c00080fb984 */ /* 0x000fe80000000800 */
[----:B------:R-:W3:Y:S04]  /*0760*/  @!P3 LDS R16, [UR8+0x40c] ;  /* 0x00040c08ff10b984 */ /* 0x000ee80008000800 */
[----:B------:R-:W-:Y:S04]  /*0770*/  @!P1 LDS R18, [UR8+0x414] ;  /* 0x00041408ff129984 */ /* 0x000fe80008000800 */
[----:B------:R-:W-:Y:S04]  /*0780*/  @!P0 LDS R19, [R8+0x18] ;  /* 0x0000180008138984 */ /* 0x000fe80000000800 */
[----:B------:R-:W-:Y:S01]  /*0790*/  @!P0 LDS R20, [UR8+0x418] ;  /* 0x00041808ff148984 */ /* 0x000fe20008000800 */
[----:B0-----:R-:W-:Y:S01]  /*07a0*/  @!P6 FFMA R2, R9, R10, R2 ;  /* 0x0000000a0902e223 */ /* 0x001fe20000000002 */
[----:B------:R-:W-:-:S02]  /*07b0*/  ISETP.GE.AND P6, PT, R17, UR6, PT ;  /* 0x0000000611007c0c */ /* 0x000fc4000bfc6270 */
[----:B------:R-:W-:Y:S04]  /*07c0*/  @!P2 LDS R9, [R8+0x10] ;  /* 0x000010000809a984 */ /* 0x000fe80000000800 */
[----:B------:R-:W0:Y:S01]  /*07d0*/  @!P2 LDS R10, [UR8+0x410] ;  /* 0x00041008ff0aa984 */ /* 0x000e220008000800 */
[----:B-1----:R-:W-:-:S03]  /*07e0*/  @!P5 FFMA R2, R11, R12, R2 ;  /* 0x0000000c0b02d223 */ /* 0x002fc60000000002 */
[----:B------:R-:W1:Y:S04]  /*07f0*/  @!P1 LDS R17, [R8+0x14] ;  /* 0x0000140008119984 */ /* 0x000e680000000800 */
[----:B------:R-:W-:Y:S01]  /*0800*/  @!P6 LDS R21, [R8+0x1c] ;  /* 0x00001c000815e984 */ /* 0x000fe20000000800 */
[----:B--2---:R-:W-:-:S03]  /*0810*/  @!P4 FFMA R2, R13, R14, R2 ;  /* 0x0000000e0d02c223 */ /* 0x004fc60000000002 */
[----:B------:R-:W2:Y:S01]  /*0820*/  @!P6 LDS R22, [UR8+0x41c] ;  /* 0x00041c08ff16e984 */ /* 0x000ea20008000800 */
[----:B---3--:R-:W-:-:S04]  /*0830*/  @!P3 FFMA R2, R15, R16, R2 ;  /* 0x000000100f02b223 */ /* 0x008fc80000000002 */
[----:B0-----:R-:W-:-:S04]  /*0840*/  @!P2 FFMA R2, R9, R10, R2 ;  /* 0x0000000a0902a223 */ /* 0x001fc80000000002 */
[----:B-1----:R-:W-:-:S04]  /*0850*/  @!P1 FFMA R2, R17, R18, R2 ;  /* 0x0000001211029223 */ /* 0x002fc80000000002 */
[----:B------:R-:W-:-:S04]  /*0860*/  @!P0 FFMA R2, R19, R20, R2 ;  /* 0x0000001413028223 */ /* 0x000fc80000000002 */
[----:B--2---:R-:W-:Y:S01]  /*0870*/  @!P6 FFMA R2, R21, R22, R2 ;  /* 0x000000161502e223 */ /* 0x004fe20000000002 */
[----:B------:R-:W-:Y:S06]  /*0880*/  BRA.U UP2, `(.L_x_31) ;  /* 0xfffffffd023c7547 */ /* 0x000fec000b83ffff */
[----:B------:R-:W-:-:S05]  /*0890*/  UMOV UR5, UR7 ;  /* 0x0000000700057c82 */ /* 0x000fca0008000000 */
.L_x_30:
[----:B------:R-:W-:-:S09]  /*08a0*/  UISETP.NE.AND UP2, UPT, UR14, URZ, UPT ;  /* 0x000000ff0e00728c */ /* 0x000fd2000bf45270 */
[----:B------:R-:W-:Y:S05]  /*08b0*/  BRA.U !UP2, `(.L_x_32) ;  /* 0x000000050a1c7547 */ /* 0x000fea000b800000 */
[----:B------:R-:W-:Y:S01]  /*08c0*/  UISETP.NE.AND UP2, UPT, UR15, URZ, UPT ;  /* 0x000000ff0f00728c */ /* 0x000fe2000bf45270 */
[----:B------:R-:W-:Y:S10]  /*08d0*/  BRA.U !UP1, `(.L_x_33) ;  /* 0x0000000109747547 */ /* 0x000ff4000b800000 */
[----:B------:R-:W1:Y:S01]  /*08e0*/  S2UR UR11, SR_CgaCtaId ;  /* 0x00000000000b79c3 */ /* 0x000e620000008800 */
[----:B------:R-:W-:Y:S01]  /*08f0*/  VIADD R9, R0, UR5 ;  /* 0x0000000500097c36 */ /* 0x000fe20008000000 */
[----:B------:R-:W-:Y:S01]  /*0900*/  UMOV UR10, 0x400 ;  /* 0x00000400000a7882 */ /* 0x000fe20000000000 */
[----:B------:R-:W-:Y:S02]  /*0910*/  UIMAD UR8, UR9, UR17, UR5 ;  /* 0x00000011090872a4 */ /* 0x000fe4000f8e0205 */
[----:B------:R-:W-:Y:S01]  /*0920*/  UIADD3 UR5, UPT, UPT, UR5, 0x4, URZ ;  /* 0x0000000405057890 */ /* 0x000fe2000fffe0ff */
[----:B------:R-:W-:Y:S02]  /*0930*/  VIMNMX R8, PT, PT, R6, R9, !PT ;  /* 0x0000000906087248 */ /* 0x000fe40007fe0100 */
[--C-:B------:R-:W-:Y:S02]  /*0940*/  VIADDMNMX R10, R9, 0x1, R6.reuse, !PT ;  /* 0x00000001090a7846 */ /* 0x100fe40007800106 */
[----:B------:R-:W-:Y:S01]  /*0950*/  ISETP.GE.AND P0, PT, R8, UR6, PT ;  /* 0x0000000608007c0c */ /* 0x000fe2000bf06270 */
[----:B------:R-:W-:Y:S01]  /*0960*/  IMAD.IADD R8, R7, 0x1, R9 ;  /* 0x0000000107087824 */ /* 0x000fe200078e0209 */
[----:B------:R-:W-:-:S02]  /*0970*/  VIADDMNMX R11, R9, 0x2, R6, !PT ;  /* 0x00000002090b7846 */ /* 0x000fc40007800106 */
[----:B------:R-:W-:Y:S02]  /*0980*/  ISETP.GE.AND P1, PT, R10, UR6, PT ;  /* 0x000000060a007c0c */ /* 0x000fe4000bf26270 */
[----:B------:R-:W-:Y:S02]  /*0990*/  VIADDMNMX R9, R9, 0x3, R6, !PT ;  /* 0x0000000309097846 */ /* 0x000fe40007800106 */
[----:B------:R-:W-:Y:S02]  /*09a0*/  ISETP.GE.AND P2, PT, R11, UR6, PT ;  /* 0x000000060b007c0c */ /* 0x000fe4000bf46270 */
[----:B------:R-:W-:Y:S01]  /*09b0*/  ISETP.GE.AND P3, PT, R9, UR6, PT ;  /* 0x0000000609007c0c */ /* 0x000fe2000bf66270 */
[----:B-1----:R-:W-:-:S04]  /*09c0*/  ULEA UR10, UR11, UR10, 0x18 ;  /* 0x0000000a0b0a7291 */ /* 0x002fc8000f8ec0ff */
[----:B------:R-:W-:Y:S02]  /*09d0*/  ULEA UR8, UR8, UR10, 0x2 ;  /* 0x0000000a08087291 */ /* 0x000fe4000f8e10ff */
[----:B------:R-:W-:-:S05]  /*09e0*/  LEA R16, R8, UR10, 0x2 ;  /* 0x0000000a08107c11 */ /* 0x000fca000f8e10ff */
[----:B------:R-:W-:Y:S04]  /*09f0*/  @!P0 LDS R9, [R16] ;  /* 0x0000000010098984 */ /* 0x000fe80000000800 */
[----:B------:R-:W1:Y:S04]  /*0a00*/  @!P0 LDS R8, [UR8+0x400] ;  /* 0x00040008ff088984 */ /* 0x000e680008000800 */
[----:B------:R-:W-:Y:S04]  /*0a10*/  @!P1 LDS R11, [R16+0x4] ;  /* 0x00000400100b9984 */ /* 0x000fe80000000800 */
[----:B------:R-:W2:Y:S04]  /*0a20*/  @!P1 LDS R10, [UR8+0x404] ;  /* 0x00040408ff0a9984 */ /* 0x000ea80008000800 */
[----:B0-----:R-:W-:Y:S04]  /*0a30*/  @!P2 LDS R13, [R16+0x8] ;  /* 0x00000800100da984 */ /* 0x001fe80000000800 */
[----:B------:R-:W0:Y:S04]  /*0a40*/  @!P2 LDS R12, [UR8+0x408] ;  /* 0x00040808ff0ca984 */ /* 0x000e280008000800 */
[----:B------:R-:W-:Y:S04]  /*0a50*/  @!P3 LDS R15, [R16+0xc] ;  /* 0x00000c00100fb984 */ /* 0x000fe80000000800 */
[----:B------:R-:W3:Y:S01]  /*0a60*/  @!P3 LDS R14, [UR8+0x40c] ;  /* 0x00040c08ff0eb984 */ /* 0x000ee20008000800 */
[----:B-1----:R-:W-:-:S04]  /*0a70*/  @!P0 FFMA R2, R9, R8, R2 ;  /* 0x0000000809028223 */ /* 0x002fc80000000002 */
[----:B--2---:R-:W-:-:S04]  /*0a80*/  @!P1 FFMA R2, R11, R10, R2 ;  /* 0x0000000a0b029223 */ /* 0x004fc80000000002 */
[----:B0-----:R-:W-:-:S04]  /*0a90*/  @!P2 FFMA R2, R13, R12, R2 ;  /* 0x0000000c0d02a223 */ /* 0x001fc80000000002 */
[----:B---3--:R-:W-:-:S07]  /*0aa0*/  @!P3 FFMA R2, R15, R14, R2 ;  /* 0x0000000e0f02b223 */ /* 0x008fce0000000002 */
.L_x_33:
[----:B------:R-:W-:Y:S05]  /*0ab0*/  BRA.U !UP2, `(.L_x_32) ;  /* 0x000000010a9c7547 */ /* 0x000fea000b800000 */
[----:B------:R-:W-:Y:S02]  /*0ac0*/  UISETP.NE.AND UP2, UPT, UR15, 0x1, UPT ;  /* 0x000000010f00788c */ /* 0x000fe4000bf45270 */
[----:B------:R-:W-:-:S07]  /*0ad0*/  ULOP3.LUT UP3, URZ, UR17, 0x1, URZ, 0xc0, !UPT ;  /* 0x0000000111ff7892 */ /* 0x000fce000f86c0ff */
[----:B------:R-:W-:Y:S05]  /*0ae0*/  BRA.U !UP2, `(.L_x_34) ;  /* 0x000000010a4c7547 */ /* 0x000fea000b800000 */
[----:B------:R-:W1:Y:S01]  /*0af0*/  S2UR UR10, SR_CgaCtaId ;  /* 0x00000000000a79c3 */ /* 0x000e620000008800 */
[----:B------:R-:W-:Y:S01]  /*0b00*/  VIADD R9, R0, UR5 ;  /* 0x0000000500097c36 */ /* 0x000fe20008000000 */
[----:B------:R-:W-:Y:S01]  /*0b10*/  UMOV UR8, 0x400 ;  /* 0x0000040000087882 */ /* 0x000fe20000000000 */
[----:B------:R-:W-:Y:S02]  /*0b20*/  UIMAD UR11, UR9, UR17, UR5 ;  /* 0x00000011090b72a4 */ /* 0x000fe4000f8e0205 */
[----:B------:R-:W-:Y:S01]  /*0b30*/  UIADD3 UR5, UPT, UPT, UR5, 0x2, URZ ;  /* 0x0000000205057890 */ /* 0x000fe2000fffe0ff */
[----:B------:R-:W-:Y:S02]  /*0b40*/  VIMNMX R8, PT, PT, R6, R9, !PT ;  /* 0x0000000906087248 */ /* 0x000fe40007fe0100 */
[----:B------:R-:W-:Y:S02]  /*0b50*/  VIADDMNMX R10, R9, 0x1, R6, !PT ;  /* 0x00000001090a7846 */ /* 0x000fe40007800106 */
[----:B------:R-:W-:Y:S01]  /*0b60*/  ISETP.GE.AND P0, PT, R8, UR6, PT ;  /* 0x0000000608007c0c */ /* 0x000fe2000bf06270 */
[----:B------:R-:W-:Y:S01]  /*0b70*/  IMAD.IADD R8, R7, 0x1, R9 ;  /* 0x0000000107087824 */ /* 0x000fe200078e0209 */
[----:B------:R-:W-:Y:S01]  /*0b80*/  ISETP.GE.AND P1, PT, R10, UR6, PT ;  /* 0x000000060a007c0c */ /* 0x000fe2000bf26270 */
[----:B-1----:R-:W-:-:S04]  /*0b90*/  ULEA UR8, UR10, UR8, 0x18 ;  /* 0x000000080a087291 */ /* 0x002fc8000f8ec0ff */
[----:B------:R-:W-:Y:S02]  /*0ba0*/  ULEA UR11, UR11, UR8, 0x2 ;  /* 0x000000080b0b7291 */ /* 0x000fe4000f8e10ff */
[----:B------:R-:W-:-:S05]  /*0bb0*/  LEA R12, R8, UR8, 0x2 ;  /* 0x00000008080c7c11 */ /* 0x000fca000f8e10ff */
[----:B------:R-:W-:Y:S04]  /*0bc0*/  @!P0 LDS R9, [R12] ;  /* 0x000000000c098984 */ /* 0x000fe80000000800 */
[----:B------:R-:W1:Y:S04]  /*0bd0*/  @!P0 LDS R8, [UR11+0x400] ;  /* 0x0004000bff088984 */ /* 0x000e680008000800 */
[----:B------:R-:W-:Y:S04]  /*0be0*/  @!P1 LDS R11, [R12+0x4] ;  /* 0x000004000c0b9984 */ /* 0x000fe80000000800 */
[----:B------:R-:W2:Y:S01]  /*0bf0*/  @!P1 LDS R10, [UR11+0x404] ;  /* 0x0004040bff0a9984 */ /* 0x000ea20008000800 */
[----:B-1----:R-:W-:-:S04]  /*0c00*/  @!P0 FFMA R2, R9, R8, R2 ;  /* 0x0000000809028223 */ /* 0x002fc80000000002 */
[----:B--2---:R-:W-:-:S07]  /*0c10*/  @!P1 FFMA R2, R11, R10, R2 ;  /* 0x0000000a0b029223 */ /* 0x004fce0000000002 */
.L_x_34:
[----:B------:R-:W-:Y:S05]  /*0c20*/  BRA.U !UP3, `(.L_x_32) ;  /* 0x000000010b407547 */ /* 0x000fea000b800000 */
[----:B------:R-:W-:Y:S01]  /*0c30*/  VIADD R8, R0, UR5 ;  /* 0x0000000500087c36 */ /* 0x000fe20008000000 */
[----:B------:R-:W-:Y:S04]  /*0c40*/  BSSY.RECONVERGENT B0, `(.L_x_32) ;  /* 0x000000e000007945 */ /* 0x000fe80003800200 */
[----:B------:R-:W-:-:S04]  /*0c50*/  VIMNMX R6, PT, PT, R6, R8, !PT ;  /* 0x0000000806067248 */ /* 0x000fc80007fe0100 */
[----:B------:R-:W-:-:S13]  /*0c60*/  ISETP.GE.AND P0, PT, R6, UR6, PT ;  /* 0x0000000606007c0c */ /* 0x000fda000bf06270 */
[----:B------:R-:W-:Y:S05]  /*0c70*/  @P0 BRA `(.L_x_35) ;  /* 0x0000000000280947 */ /* 0x000fea0003800000 */
[----:B------:R-:W1:Y:S01]  /*0c80*/  S2UR UR11, SR_CgaCtaId ;  /* 0x00000000000b79c3 */ /* 0x000e620000008800 */
[----:B------:R-:W-:Y:S01]  /*0c90*/  UMOV UR10, 0x400 ;  /* 0x00000400000a7882 */ /* 0x000fe20000000000 */
[----:B------:R-:W-:Y:S01]  /*0ca0*/  UIMAD UR8, UR9, UR17, UR5 ;  /* 0x00000011090872a4 */ /* 0x000fe2000f8e0205 */
[----:B------:R-:W-:Y:S01]  /*0cb0*/  IMAD.IADD R7, R7, 0x1, R8 ;  /* 0x0000000107077824 */ /* 0x000fe200078e0208 */
[----:B-1----:R-:W-:-:S04]  /*0cc0*/  ULEA UR10, UR11, UR10, 0x18 ;  /* 0x0000000a0b0a7291 */ /* 0x002fc8000f8ec0ff */
[----:B------:R-:W-:Y:S02]  /*0cd0*/  ULEA UR8, UR8, UR10, 0x2 ;  /* 0x0000000a08087291 */ /* 0x000fe4000f8e10ff */
[----:B------:R-:W-:-:S06]  /*0ce0*/  LEA R7, R7, UR10, 0x2 ;  /* 0x0000000a07077c11 */ /* 0x000fcc000f8e10ff */
[----:B------:R-:W-:Y:S04]  /*0cf0*/  LDS R7, [R7] ;  /* 0x0000000007077984 */ /* 0x000fe80000000800 */
[----:B------:R-:W1:Y:S02]  /*0d00*/  LDS R6, [UR8+0x400] ;  /* 0x00040008ff067984 */ /* 0x000e640008000800 */
[----:B-1----:R-:W-:-:S07]  /*0d10*/  FFMA R2, R7, R6, R2 ;  /* 0x0000000607027223 */ /* 0x002fce0000000002 */
.L_x_35:
[----:B------:R-:W-:Y:S05]  /*0d20*/  BSYNC.RECONVERGENT B0 ;  /* 0x0000000000007941 */ /* 0x000fea0003800200 */
.L_x_32:
[----:B------:R-:W-:Y:S05]  /*0d30*/  BRA.U UP0, `(.L_x_36) ;  /* 0xfffffff500d87547 */ /* 0x000fea000b83ffff */
.L_x_29:
[----:B--2---:R-:W1:Y:S01]  /*0d40*/  LDC.64 R6, c[0x0][0x390] ;  /* 0x0000e400ff067b82 */ /* 0x004e620000000a00 */
[----:B------:R-:W2:Y:S02]  /*0d50*/  LDCU UR5, c[0x0][0x3ac] ;  /* 0x00007580ff0577ac */ /* 0x000ea40008000800 */
[----:B--2---:R-:W-:-:S04]  /*0d60*/  IMAD R5, R5, UR5, R4 ;  /* 0x0000000505057c24 */ /* 0x004fc8000f8e0204 */
[----:B-1----:R-:W-:-:S05]  /*0d70*/  IMAD.WIDE R4, R5, 0x4, R6 ;  /* 0x0000000405047825 */ /* 0x002fca00078e0206 */
[----:B------:R-:W-:Y:S01]  /*0d80*/  STG.E desc[UR12][R4.64], R2 ;  /* 0x0000000204007986 */ /* 0x000fe2000c10190c */
[----:B------:R-:W-:Y:S05]  /*0d90*/  EXIT ;  /* 0x000000000000794d */ /* 0x000fea0003800000 */
.L_x_37:
        /* <DEDUP_REMOVED lines=14> */
.L_x_50:


//--------------------- .text._Z27convolution_2d_basic_kernelPKfS0_Pfiiiiii --------------------------
	.section	.text._Z27convolution_2d_basic_kernelPKfS0_Pfiiiiii,"ax",@progbits
	.align	128
        .global         _Z27convolution_2d_basic_kernelPKfS0_Pfiiiiii
        .type           _Z27convolution_2d_basic_kernelPKfS0_Pfiiiiii,@function
        .size           _Z27convolution_2d_basic_kernelPKfS0_Pfiiiiii,(.L_x_51 - _Z27convolution_2d_basic_kernelPKfS0_Pfiiiiii)
        .other          _Z27convolution_2d_basic_kernelPKfS0_Pfiiiiii,@"STO_CUDA_ENTRY STV_DEFAULT"
_Z27convolution_2d_basic_kernelPKfS0_Pfiiiiii:
.text._Z27convolution_2d_basic_kernelPKfS0_Pfiiiiii:
        /* <DEDUP_REMOVED lines=14> */
[----:B------:R-:W-:Y:S01]  /*00e0*/  IMAD.MOV.U32 R2, RZ, RZ, RZ ;  /* 0x000000ffff027224 */ /* 0x000fe200078e00ff */
[----:B------:R-:W1:Y:S01]  /*00f0*/  LDCU.64 UR10, c[0x0][0x358] ;  /* 0x00006b00ff0a77ac */ /* 0x000e620008000a00 */
[----:B0-----:R-:W-:-:S04]  /*0100*/  UISETP.LT.AND UP0, UPT, UR4, UR5, UPT ;  /* 0x000000050400728c */ /* 0x001fc8000bf01270 */
[----:B------:R-:W-:-:S04]  /*0110*/  USEL UR4, UR4, UR5, UP0 ;  /* 0x0000000504047287 */ /* 0x000fc80008000000 */
[----:B------:R-:W-:-:S09]  /*0120*/  UISETP.GE.AND UP0, UPT, UR4, 0x1, UPT ;  /* 0x000000010400788c */ /* 0x000fd2000bf06270 */
[----:B-1----:R-:W-:Y:S05]  /*0130*/  BRA.U !UP0, `(.L_x_38) ;  /* 0x0000000908d87547 */ /* 0x002fea000b800000 */
[----:B------:R-:W-:Y:S01]  /*0140*/  SHF.R.S32.HI R4, RZ, 0x1f, R0 ;  /* 0x0000001fff047819 */ /* 0x000fe20000011400 */
[----:B------:R-:W-:Y:S01]  /*0150*/  IMAD.MOV.U32 R2, RZ, RZ, RZ ;  /* 0x000000ffff027224 */ /* 0x000fe200078e00ff */
[----:B------:R-:W-:Y:S02]  /*0160*/  ULOP3.LUT UR7, UR5, 0x7, URZ, 0xc0, !UPT ;  /* 0x0000000705077892 */ /* 0x000fe4000f8ec0ff */
[----:B------:R-:W-:Y:S02]  /*0170*/  ULOP3.LUT UR8, UR5, 0x3, URZ, 0xc0, !UPT ;  /* 0x0000000305087892 */ /* 0x000fe4000f8ec0ff */
[----:B------:R-:W-:Y:S01]  /*0180*/  ULOP3.LUT UR5, UR5, 0x7ffffff8, URZ, 0xc0, !UPT ;  /* 0x7ffffff805057892 */ /* 0x000fe2000f8ec0ff */
[----:B------:R-:W-:-:S11]  /*0190*/  UMOV UR4, URZ ;  /* 0x000000ff00047c82 */ /* 0x000fd60008000000 */
.L_x_45:
[----:B------:R-:W0:Y:S01]  /*01a0*/  LDCU.64 UR14, c[0x0][0x3a0] ;  /* 0x00007400ff0e77ac */ /* 0x000e220008000a00 */
[----:B------:R-:W-:Y:S02]  /*01b0*/  VIADD R14, R3, UR4 ;  /* 0x00000004030e7c36 */ /* 0x000fe40008000000 */
[----:B------:R-:W-:Y:S01]  /*01c0*/  IMAD.MOV.U32 R7, RZ, RZ, RZ ;  /* 0x000000ffff077224 */ /* 0x000fe200078e00ff */
[----:B------:R-:W1:Y:S01]  /*01d0*/  LDCU UR6, c[0x0][0x39c] ;  /* 0x00007380ff0677ac */ /* 0x000e620008000800 */
[----:B0-----:R-:W-:Y:S02]  /*01e0*/  UISETP.GE.U32.AND UP1, UPT, UR15, 0x8, UPT ;  /* 0x000000080f00788c */ /* 0x001fe4000bf26070 */
[----:B------:R-:W-:Y:S02]  /*01f0*/  UIMAD UR12, UR4, UR15, URZ ;  /* 0x0000000f040c72a4 */ /* 0x000fe4000f8e02ff */
[----:B------:R-:W-:Y:S01]  /*0200*/  UIADD3 UR4, UPT, UPT, UR4, 0x1, URZ ;  /* 0x0000000104047890 */ /* 0x000fe2000fffe0ff */
[----:B-1----:R-:W-:-:S03]  /*0210*/  IMAD R5, R14, UR6, RZ ;  /* 0x000000060e057c24 */ /* 0x002fc6000f8e02ff */
[----:B------:R-:W-:Y:S01]  /*0220*/  UISETP.NE.AND UP0, UPT, UR4, UR14, UPT ;  /* 0x0000000e0400728c */ /* 0x000fe2000bf05270 */
[----:B------:R-:W-:Y:S10]  /*0230*/  BRA.U !UP1, `(.L_x_39) ;  /* 0x0000000509087547 */ /* 0x000ff4000b800000 */
[----:B------:R-:W0:Y:S01]  /*0240*/  LDCU UR9, c[0x0][0x398] ;  /* 0x00007300ff0977ac */ /* 0x000e220008000800 */
[----:B------:R-:W-:Y:S01]  /*0250*/  HFMA2 R17, -RZ, RZ, 0, 0 ;  /* 0x00000000ff117431 */ /* 0x000fe200000001ff */
[----:B------:R-:W-:Y:S01]  /*0260*/  SHF.R.S32.HI R15, RZ, 0x1f, R5 ;  /* 0x0000001fff0f7819 */ /* 0x000fe20000011405 */
[----:B------:R-:W1:Y:S01]  /*0270*/  LDCU UR6, c[0x0][0x39c] ;  /* 0x00007380ff0677ac */ /* 0x000e620008000800 */
[----:B0-----:R-:W-:-:S13]  /*0280*/  ISETP.GE.AND P0, PT, R14, UR9, PT ;  /* 0x000000090e007c0c */ /* 0x001fda000bf06270 */
.L_x_40:
[----:B------:R-:W0:Y:S01]  /*0290*/  LDC.64 R10, c[0x0][0x380] ;  /* 0x0000e000ff0a7b82 */ /* 0x000e220000000a00 */
[--C-:B------:R-:W-:Y:S01]  /*02a0*/  IMAD.IADD R16, R0, 0x1, R17.reuse ;  /* 0x0000000100107824 */ /* 0x100fe200078e0211 */
[----:B------:R-:W-:Y:S02]  /*02b0*/  SHF.R.S32.HI R20, RZ, 0x1f, R17 ;  /* 0x0000001fff147819 */ /* 0x000fe40000011411 */
[----:B------:R-:W-:Y:S01]  /*02c0*/  IADD3 R19, P4, PT, R17, UR12, RZ ;  /* 0x0000000c11137c10 */ /* 0x000fe2000ff9e0ff */
[C---:B------:R-:W-:Y:S01]  /*02d0*/  VIADD R18, R16.reuse, 0x1 ;  /* 0x0000000110127836 */ /* 0x040fe20000000000 */
[----:B-1----:R-:W-:Y:S02]  /*02e0*/  ISETP.GE.OR P1, PT, R16, UR6, P0 ;  /* 0x0000000610007c0c */ /* 0x002fe40008726670 */
[----:B------:R-:W1:Y:S02]  /*02f0*/  LDC.64 R12, c[0x0][0x388] ;  /* 0x0000e200ff0c7b82 */ /* 0x000e640000000a00 */
[----:B------:R-:W-:-:S02]  /*0300*/  ISETP.GE.OR P6, PT, R18, UR6, P0 ;  /* 0x0000000612007c0c */ /* 0x000fc400087c6670 */
[----:B------:R-:W-:-:S04]  /*0310*/  IADD3 R18, P2, P3, R5, R17, R0 ;  /* 0x0000001105127210 */ /* 0x000fc80007b5e000 */
[----:B------:R-:W2:Y:S03]  /*0320*/  LDC.64 R6, c[0x0][0x380] ;  /* 0x0000e000ff067b82 */ /* 0x000ea60000000a00 */
[----:B------:R-:W-:Y:S01]  /*0330*/  @!P1 IADD3 R23, PT, PT, R17, UR12, RZ ;  /* 0x0000000c11179c10 */ /* 0x000fe2000fffe0ff */
[----:B------:R-:W-:-:S04]  /*0340*/  @!P1 IMAD.IADD R21, R5, 0x1, R16 ;  /* 0x0000000105159824 */ /* 0x000fc800078e0210 */
[----:B------:R-:W3:Y:S01]  /*0350*/  LDC.64 R8, c[0x0][0x388] ;  /* 0x0000e200ff087b82 */ /* 0x000ee20000000a00 */
[----:B0-----:R-:W-:Y:S01]  /*0360*/  @!P1 IMAD.WIDE R10, R21, 0x4, R10 ;  /* 0x00000004150a9825 */ /* 0x001fe200078e020a */
[----:B------:R-:W-:-:S03]  /*0370*/  IADD3.X R21, PT, PT, R15, R20, R4, P2, P3 ;  /* 0x000000140f157210 */ /* 0x000fc600017e6404 */
[----:B------:R-:W-:Y:S02]  /*0380*/  IMAD.X R20, RZ, RZ, R20, P4 ;  /* 0x000000ffff147224 */ /* 0x000fe400020e0614 */
[----:B------:R0:W4:Y:S01]  /*0390*/  @!P1 LDG.E R11, desc[UR10][R10.64] ;  /* 0x0000000a0a0b9981 */ /* 0x000122000c1e1900 */
[----:B-1----:R-:W-:-:S06]  /*03a0*/  @!P1 IMAD.WIDE.U32 R12, R23, 0x4, R12 ;  /* 0x00000004170c9825 */ /* 0x002fcc00078e000c */
[----:B------:R1:W4:Y:S01]  /*03b0*/  @!P1 LDG.E R12, desc[UR10][R12.64] ;  /* 0x0000000a0c0c9981 */ /* 0x000322000c1e1900 */
[----:B--2---:R-:W-:-:S04]  /*03c0*/  LEA R6, P2, R18, R6, 0x2 ;  /* 0x0000000612067211 */ /* 0x004fc800078410ff */
[----:B------:R-:W-:Y:S02]  /*03d0*/  LEA.HI.X R7, R18, R7, R21, 0x2, P2 ;  /* 0x0000000712077211 */ /* 0x000fe400010f1415 */
[----:B---3--:R-:W-:-:S04]  /*03e0*/  LEA R8, P3, R19, R8, 0x2 ;  /* 0x0000000813087211 */ /* 0x008fc800078610ff */
[----:B------:R-:W-:Y:S02]  /*03f0*/  LEA.HI.X R9, R19, R9, R20, 0x2, P3 ;  /* 0x0000000913097211 */ /* 0x000fe400018f1414 */
[----:B------:R-:W2:Y:S04]  /*0400*/  @!P6 LDG.E R19, desc[UR10][R6.64+0x4] ;  /* 0x0000040a0613e981 */ /* 0x000ea8000c1e1900 */
[----:B------:R-:W2:Y:S01]  /*0410*/  @!P6 LDG.E R18, desc[UR10][R8.64+0x4] ;  /* 0x0000040a0812e981 */ /* 0x000ea2000c1e1900 */
[C---:B------:R-:W-:Y:S02]  /*0420*/  VIADD R20, R16.reuse, 0x2 ;  /* 0x0000000210147836 */ /* 0x040fe40000000000 */
[----:B------:R-:W-:-:S03]  /*0430*/  VIADD R21, R16, 0x3 ;  /* 0x0000000310157836 */ /* 0x000fc60000000000 */
[----:B------:R-:W-:Y:S02]  /*0440*/  ISETP.GE.OR P5, PT, R20, UR6, P0 ;  /* 0x0000000614007c0c */ /* 0x000fe400087a6670 */
[----:B------:R-:W-:Y:S02]  /*0450*/  ISETP.GE.OR P4, PT, R21, UR6, P0 ;  /* 0x0000000615007c0c */ /* 0x000fe40008786670 */
[C---:B------:R-:W-:Y:S01]  /*0460*/  IADD3 R20, PT, PT, R16.reuse, 0x4, RZ ;  /* 0x0000000410147810 */ /* 0x040fe20007ffe0ff */
[----:B0-----:R-:W-:-:S03]  /*0470*/  VIADD R10, R16, 0x5 ;  /* 0x00000005100a7836 */ /* 0x001fc60000000000 */
[----:B------:R-:W-:Y:S01]  /*0480*/  ISETP.GE.OR P3, PT, R20, UR6, P0 ;  /* 0x0000000614007c0c */ /* 0x000fe20008766670 */
[----:B-1----:R-:W-:Y:S01]  /*0490*/  VIADD R13, R16, 0x6 ;  /* 0x00000006100d7836 */ /* 0x002fe20000000000 */
[----:B------:R-:W-:Y:S01]  /*04a0*/  ISETP.GE.OR P2, PT, R10, UR6, P0 ;  /* 0x000000060a007c0c */ /* 0x000fe20008746670 */
[----:B------:R-:W-:Y:S02]  /*04b0*/  VIADD R16, R16, 0x7 ;  /* 0x0000000710107836 */ /* 0x000fe40000000000 */
[----:B------:R-:W3:Y:S10]  /*04c0*/  @!P5 LDG.E R10, desc[UR10][R8.64+0x8] ;  /* 0x0000080a080ad981 */ /* 0x000ef4000c1e1900 */
[----:B------:R-:W5:Y:S01]  /*04d0*/  @!P2 LDG.E R21, desc[UR10][R6.64+0x14] ;  /* 0x0000140a0615a981 */ /* 0x000f62000c1e1900 */
[----:B----4-:R-:W-:-:S03]  /*04e0*/  @!P1 FFMA R2, R11, R12, R2 ;  /* 0x0000000c0b029223 */ /* 0x010fc60000000002 */
[----:B------:R-:W3:Y:S01]  /*04f0*/  @!P5 LDG.E R11, desc[UR10][R6.64+0x8] ;  /* 0x0000080a060bd981 */ /* 0x000ee2000c1e1900 */
[----:B------:R-:W-:-:S03]  /*0500*/  ISETP.GE.OR P1, PT, R13, UR6, P0 ;  /* 0x000000060d007c0c */ /* 0x000fc60008726670 */
[----:B------:R-:W4:Y:S04]  /*0510*/  @!P4 LDG.E R13, desc[UR10][R6.64+0xc] ;  /* 0x00000c0a060dc981 */ /* 0x000f28000c1e1900 */
[----:B------:R-:W4:Y:S06]  /*0520*/  @!P4 LDG.E R12, desc[UR10][R8.64+0xc] ;  /* 0x00000c0a080cc981 */ /* 0x000f2c000c1e1900 */
[----:B------:R-:W5:Y:S01]  /*0530*/  @!P1 LDG.E R23, desc[UR10][R6.64+0x18] ;  /* 0x0000180a06179981 */ /* 0x000f62000c1e1900 */
[----:B--2---:R-:W-:Y:S01]  /*0540*/  @!P6 FFMA R2, R19, R18, R2 ;  /* 0x000000121302e223 */ /* 0x004fe20000000002 */
[----:B------:R-:W-:-:S02]  /*0550*/  ISETP.GE.OR P6, PT, R16, UR6, P0 ;  /* 0x0000000610007c0c */ /* 0x000fc400087c6670 */
[----:B------:R-:W2:Y:S04]  /*0560*/  @!P3 LDG.E R19, desc[UR10][R6.64+0x10] ;  /* 0x0000100a0613b981 */ /* 0x000ea8000c1e1900 */
[----:B------:R-:W2:Y:S04]  /*0570*/  @!P3 LDG.E R16, desc[UR10][R8.64+0x10] ;  /* 0x0000100a0810b981 */ /* 0x000ea8000c1e1900 */
[----:B------:R-:W5:Y:S04]  /*0580*/  @!P2 LDG.E R18, desc[UR10][R8.64+0x14] ;  /* 0x0000140a0812a981 */ /* 0x000f68000c1e1900 */
[----:B------:R-:W5:Y:S04]  /*0590*/  @!P1 LDG.E R20, desc[UR10][R8.64+0x18] ;  /* 0x0000180a08149981 */ /* 0x000f68000c1e1900 */
[----:B------:R-:W5:Y:S04]  /*05a0*/  @!P6 LDG.E R25, desc[UR10][R6.64+0x1c] ;  /* 0x00001c0a0619e981 */ /* 0x000f68000c1e1900 */
[----:B------:R-:W5:Y:S01]  /*05b0*/  @!P6 LDG.E R22, desc[UR10][R8.64+0x1c] ;  /* 0x00001c0a0816e981 */ /* 0x000f62000c1e1900 */
[----:B------:R-:W-:Y:S01]  /*05c0*/  IADD3 R17, PT, PT, R17, 0x8, RZ ;  /* 0x0000000811117810 */ /* 0x000fe20007ffe0ff */
[----:B---3--:R-:W-:-:S04]  /*05d0*/  @!P5 FFMA R2, R11, R10, R2 ;  /* 0x0000000a0b02d223 */ /* 0x008fc80000000002 */
[----:B----4-:R-:W-:-:S04]  /*05e0*/  @!P4 FFMA R2, R13, R12, R2 ;  /* 0x0000000c0d02c223 */ /* 0x010fc80000000002 */
[----:B--2---:R-:W-:-:S04]  /*05f0*/  @!P3 FFMA R2, R19, R16, R2 ;  /* 0x000000101302b223 */ /* 0x004fc80000000002 */
[----:B-----5:R-:W-:Y:S01]  /*0600*/  @!P2 FFMA R2, R21, R18, R2 ;  /* 0x000000121502a223 */ /* 0x020fe20000000002 */
[----:B------:R-:W-:-:S03]  /*0610*/  ISETP.NE.AND P2, PT, R17, UR5, PT ;  /* 0x0000000511007c0c */ /* 0x000fc6000bf45270 */
[----:B------:R-:W-:-:S04]  /*0620*/  @!P1 FFMA R2, R23, R20, R2 ;  /* 0x0000001417029223 */ /* 0x000fc80000000002 */
[----:B------:R-:W-:-:S06]  /*0630*/  @!P6 FFMA R2, R25, R22, R2 ;  /* 0x000000161902e223 */ /* 0x000fcc0000000002 */
[----:B------:R-:W-:Y:S05]  /*0640*/  @P2 BRA `(.L_x_40) ;  /* 0xfffffffc00102947 */ /* 0x000fea000383ffff */
[----:B------:R-:W-:-:S07]  /*0650*/  IMAD.U32 R7, RZ, RZ, UR5 ;  /* 0x00000005ff077e24 */ /* 0x000fce000f8e00ff */
.L_x_39:
[----:B------:R-:W-:-:S09]  /*0660*/  UISETP.NE.AND UP1, UPT, UR7, URZ, UPT ;  /* 0x000000ff0700728c */ /* 0x000fd2000bf25270 */
[----:B------:R-:W-:Y:S05]  /*0670*/  BRA.U !UP1, `(.L_x_41) ;  /* 0x0000000509847547 */ /* 0x000fea000b800000 */
[----:B------:R-:W-:Y:S02]  /*0680*/  UIADD3 UR9, UPT, UPT, UR7, -0x1, URZ ;  /* 0xffffffff07097890 */ /* 0x000fe4000fffe0ff */
[----:B------:R-:W-:Y:S02]  /*0690*/  UISETP.NE.AND UP2, UPT, UR8, URZ, UPT ;  /* 0x000000ff0800728c */ /* 0x000fe4000bf45270 */
[----:B------:R-:W-:-:S09]  /*06a0*/  UISETP.GE.U32.AND UP1, UPT, UR9, 0x3, UPT ;  /* 0x000000030900788c */ /* 0x000fd2000bf26070 */
[----:B------:R-:W-:Y:S05]  /*06b0*/  BRA.U !UP1, `(.L_x_42) ;  /* 0x0000000109a07547 */ /* 0x000fea000b800000 */
[----:B------:R-:W0:Y:S01]  /*06c0*/  LDCU UR9, c[0x0][0x398] ;  /* 0x00007300ff0977ac */ /* 0x000e220008000800 */
[----:B------:R-:W1:Y:S01]  /*06d0*/  LDC.64 R16, c[0x0][0x380] ;  /* 0x0000e000ff107b82 */ /* 0x000e620000000a00 */
[----:B------:R-:W-:Y:S01]  /*06e0*/  IMAD.IADD R18, R0, 0x1, R7 ;  /* 0x0000000100127824 */ /* 0x000fe200078e0207 */
[----:B------:R-:W-:Y:S02]  /*06f0*/  SHF.R.S32.HI R21, RZ, 0x1f, R5 ;  /* 0x0000001fff157819 */ /* 0x000fe40000011405 */
[----:B------:R-:W-:Y:S01]  /*0700*/  IADD3 R15, P4, P5, R5, R7, R0 ;  /* 0x00000007050f7210 */ /* 0x000fe20007d9e000 */
[----:B------:R-:W-:-:S03]  /*0710*/  VIADD R6, R18, 0x1 ;  /* 0x0000000112067836 */ /* 0x000fc60000000000 */
[----:B------:R-:W2:Y:S01]  /*0720*/  LDC.64 R12, c[0x0][0x388] ;  /* 0x0000e200ff0c7b82 */ /* 0x000ea20000000a00 */
[----:B------:R-:W-:-:S07]  /*0730*/  IADD3.X R22, PT, PT, R21, RZ, R4, P4, P5 ;  /* 0x000000ff15167210 */ /* 0x000fce00027ea404 */
[----:B------:R-:W3:Y:S01]  /*0740*/  LDC.64 R8, c[0x0][0x380] ;  /* 0x0000e000ff087b82 */ /* 0x000ee20000000a00 */
[----:B0-----:R-:W-:-:S04]  /*0750*/  ISETP.GE.AND P0, PT, R14, UR9, PT ;  /* 0x000000090e007c0c */ /* 0x001fc8000bf06270 */
[----:B------:R-:W-:Y:S02]  /*0760*/  ISETP.GE.OR P1, PT, R18, UR6, P0 ;  /* 0x0000000612007c0c */ /* 0x000fe40008726670 */
[----:B------:R-:W-:Y:S01]  /*0770*/  ISETP.GE.OR P3, PT, R6, UR6, P0 ;  /* 0x0000000606007c0c */ /* 0x000fe20008766670 */
[----:B------:R-:W0:Y:S01]  /*0780*/  LDC.64 R10, c[0x0][0x388] ;  /* 0x0000e200ff0a7b82 */ /* 0x000e220000000a00 */
[----:B------:R-:W-:-:S04]  /*0790*/  IADD3 R6, PT, PT, R18, 0x2, RZ ;  /* 0x0000000212067810 */ /* 0x000fc80007ffe0ff */
[----:B------:R-:W-:Y:S02]  /*07a0*/  ISETP.GE.OR P2, PT, R6, UR6, P0 ;  /* 0x0000000606007c0c */ /* 0x000fe40008746670 */
[----:B------:R-:W-:-:S03]  /*07b0*/  IADD3 R6, P6, PT, R7, UR12, RZ ;  /* 0x0000000c07067c10 */ /* 0x000fc6000ffde0ff */
[----:B------:R-:W-:Y:S01]  /*07c0*/  @!P1 IMAD.IADD R19, R5, 0x1, R18 ;  /* 0x0000000105139824 */ /* 0x000fe200078e0212 */
[----:B------:R-:W-:Y:S01]  /*07d0*/  IADD3 R18, PT, PT, R18, 0x3, RZ ;  /* 0x0000000312127810 */ /* 0x000fe20007ffe0ff */
[----:B------:R-:W-:Y:S02]  /*07e0*/  IMAD.X R20, RZ, RZ, RZ, P6 ;  /* 0x000000ffff147224 */ /* 0x000fe400030e06ff */
[----:B-1----:R-:W-:Y:S01]  /*07f0*/  @!P1 IMAD.WIDE R16, R19, 0x4, R16 ;  /* 0x0000000413109825 */ /* 0x002fe200078e0210 */
[----:B------:R-:W-:Y:S02]  /*0800*/  ISETP.GE.OR P0, PT, R18, UR6, P0 ;  /* 0x0000000612007c0c */ /* 0x000fe40008706670 */
[----:B---3--:R-:W-:Y:S01]  /*0810*/  LEA R8, P4, R15, R8, 0x2 ;  /* 0x000000080f087211 */ /* 0x008fe200078810ff */
[----:B------:R-:W-:Y:S02]  /*0820*/  @!P1 VIADD R19, R7, UR12 ;  /* 0x0000000c07139c36 */ /* 0x000fe40008000000 */
[----:B------:R-:W3:Y:S01]  /*0830*/  @!P1 LDG.E R17, desc[UR10][R16.64] ;  /* 0x0000000a10119981 */ /* 0x000ee2000c1e1900 */
[----:B------:R-:W-:Y:S01]  /*0840*/  LEA.HI.X R9, R15, R9, R22, 0x2, P4 ;  /* 0x000000090f097211 */ /* 0x000fe200020f1416 */
[----:B--2---:R-:W-:Y:S01]  /*0850*/  @!P1 IMAD.WIDE.U32 R12, R19, 0x4, R12 ;  /* 0x00000004130c9825 */ /* 0x004fe200078e000c */
[----:B0-----:R-:W-:-:S03]  /*0860*/  LEA R10, P5, R6, R10, 0x2 ;  /* 0x0000000a060a7211 */ /* 0x001fc600078a10ff */
[----:B------:R-:W2:Y:S01]  /*0870*/  @!P3 LDG.E R15, desc[UR10][R8.64+0x4] ;  /* 0x0000040a080fb981 */ /* 0x000ea2000c1e1900 */
[----:B------:R-:W-:-:S03]  /*0880*/  LEA.HI.X R11, R6, R11, R20, 0x2, P5 ;  /* 0x0000000b060b7211 */ /* 0x000fc600028f1414 */
[----:B------:R-:W3:Y:S04]  /*0890*/  @!P1 LDG.E R12, desc[UR10][R12.64] ;  /* 0x0000000a0c0c9981 */ /* 0x000ee8000c1e1900 */
[----:B------:R-:W2:Y:S04]  /*08a0*/  @!P3 LDG.E R6, desc[UR10][R10.64+0x4] ;  /* 0x0000040a0a06b981 */ /* 0x000ea8000c1e1900 */
[----:B------:R-:W4:Y:S04]  /*08b0*/  @!P2 LDG.E R19, desc[UR10][R8.64+0x8] ;  /* 0x0000080a0813a981 */ /* 0x000f28000c1e1900 */
[----:B------:R-:W4:Y:S04]  /*08c0*/  @!P2 LDG.E R18, desc[UR10][R10.64+0x8] ;  /* 0x0000080a0a12a981 */ /* 0x000f28000c1e1900 */
[----:B------:R-:W5:Y:S04]  /*08d0*/  @!P0 LDG.E R21, desc[UR10][R8.64+0xc] ;  /* 0x00000c0a08158981 */ /* 0x000f68000c1e1900 */
[----:B------:R-:W5:Y:S01]  /*08e0*/  @!P0 LDG.E R20, desc[UR10][R10.64+0xc] ;  /* 0x00000c0a0a148981 */ /* 0x000f62000c1e1900 */
[----:B------:R-:W-:-:S02]  /*08f0*/  VIADD R7, R7, 0x4 ;  /* 0x0000000407077836 */ /* 0x000fc40000000000 */
[----:B---3--:R-:W-:-:S04]  /*0900*/  @!P1 FFMA R2, R17, R12, R2 ;  /* 0x0000000c11029223 */ /* 0x008fc80000000002 */
[----:B--2---:R-:W-:-:S04]  /*0910*/  @!P3 FFMA R2, R15, R6, R2 ;  /* 0x000000060f02b223 */ /* 0x004fc80000000002 */
[----:B----4-:R-:W-:-:S04]  /*0920*/  @!P2 FFMA R2, R19, R18, R2 ;  /* 0x000000121302a223 */ /* 0x010fc80000000002 */
[----:B-----5:R-:W-:-:S07]  /*0930*/  @!P0 FFMA R2, R21, R20, R2 ;  /* 0x0000001415028223 */ /* 0x020fce0000000002 */
.L_x_42:
[----:B------:R-:W-:Y:S05]  /*0940*/  BRA.U !UP2, `(.L_x_41) ;  /* 0x000000010ad07547 */ /* 0x000fea000b800000 */
[----:B------:R-:W0:Y:S01]  /*0950*/  LDCU UR9, c[0x0][0x3a4] ;  /* 0x00007480ff0977ac */ /* 0x000e220008000800 */
[----:B------:R-:W-:Y:S02]  /*0960*/  UISETP.NE.AND UP1, UPT, UR8, 0x1, UPT ;  /* 0x000000010800788c */ /* 0x000fe4000bf25270 */
[----:B0-----:R-:W-:-:S07]  /*0970*/  ULOP3.LUT UP2, URZ, UR9, 0x1, URZ, 0xc0, !UPT ;  /* 0x0000000109ff7892 */ /* 0x001fce000f84c0ff */
[----:B------:R-:W-:Y:S05]  /*0980*/  BRA.U !UP1, `(.L_x_43) ;  /* 0x00000001097c7547 */ /* 0x000fea000b800000 */
[----:B------:R-:W0:Y:S01]  /*0990*/  LDCU UR9, c[0x0][0x398] ;  /* 0x00007300ff0977ac */ /* 0x000e220008000800 */
[----:B------:R-:W-:Y:S01]  /*09a0*/  IMAD.IADD R18, R0, 0x1, R7 ;  /* 0x0000000100127824 */ /* 0x000fe200078e0207 */
[----:B------:R-:W1:Y:S03]  /*09b0*/  LDC.64 R16, c[0x0][0x380] ;  /* 0x0000e000ff107b82 */ /* 0x000e660000000a00 */
[----:B------:R-:W-:-:S05]  /*09c0*/  VIADD R6, R18, 0x1 ;  /* 0x0000000112067836 */ /* 0x000fca0000000000 */
[----:B------:R-:W2:Y:S08]  /*09d0*/  LDC.64 R10, c[0x0][0x380] ;  /* 0x0000e000ff0a7b82 */ /* 0x000eb00000000a00 */
[----:B------:R-:W3:Y:S01]  /*09e0*/  LDC.64 R12, c[0x0][0x388] ;  /* 0x0000e200ff0c7b82 */ /* 0x000ee20000000a00 */
[----:B0-----:R-:W-:-:S04]  /*09f0*/  ISETP.GE.AND P0, PT, R14, UR9, PT ;  /* 0x000000090e007c0c */ /* 0x001fc8000bf06270 */
[----:B------:R-:W-:Y:S02]  /*0a00*/  ISETP.GE.OR P1, PT, R6, UR6, P0 ;  /* 0x0000000606007c0c */ /* 0x000fe40008726670 */
[----:B------:R-:W-:Y:S01]  /*0a10*/  ISETP.GE.OR P0, PT, R18, UR6, P0 ;  /* 0x0000000612007c0c */ /* 0x000fe20008706670 */
[----:B------:R-:W0:Y:S10]  /*0a20*/  LDC.64 R8, c[0x0][0x388] ;  /* 0x0000e200ff087b82 */ /* 0x000e340000000a00 */
[----:B------:R-:W-:-:S02]  /*0a30*/  @!P1 SHF.R.S32.HI R21, RZ, 0x1f, R7 ;  /* 0x0000001fff159819 */ /* 0x000fc40000011407 */
[----:B------:R-:W-:Y:S01]  /*0a40*/  @!P1 SHF.R.S32.HI R20, RZ, 0x1f, R5 ;  /* 0x0000001fff149819 */ /* 0x000fe20000011405 */
[----:B------:R-:W-:Y:S01]  /*0a50*/  @!P0 VIADD R23, R7, UR12 ;  /* 0x0000000c07178c36 */ /* 0x000fe20008000000 */
[----:B------:R-:W-:Y:S02]  /*0a60*/  @!P1 IADD3 R6, P2, P3, R5, R7, R0 ;  /* 0x0000000705069210 */ /* 0x000fe40007b5e000 */
[----:B------:R-:W-:Y:S01]  /*0a70*/  @!P1 IADD3 R15, P4, PT, R7, UR12, RZ ;  /* 0x0000000c070f9c10 */ /* 0x000fe2000ff9e0ff */
[----:B---3--:R-:W-:Y:S01]  /*0a80*/  @!P0 IMAD.WIDE.U32 R12, R23, 0x4, R12 ;  /* 0x00000004170c8825 */ /* 0x008fe200078e000c */
[----:B------:R-:W-:Y:S02]  /*0a90*/  @!P0 IADD3 R19, PT, PT, R5, R18, RZ ;  /* 0x0000001205138210 */ /* 0x000fe40007ffe0ff */
[----:B------:R-:W-:Y:S01]  /*0aa0*/  @!P1 IADD3.X R18, PT, PT, R20, R21, R4, P2, P3 ;  /* 0x0000001514129210 */ /* 0x000fe200017e6404 */
[----:B------:R-:W-:Y:S01]  /*0ab0*/  @!P1 IMAD.X R20, RZ, RZ, R21, P4 ;  /* 0x000000ffff149224 */ /* 0x000fe200020e0615 */
[C---:B--2---:R-:W-:Y:S01]  /*0ac0*/  @!P1 LEA R10, P2, R6.reuse, R10, 0x2 ;  /* 0x0000000a060a9211 */ /* 0x044fe200078410ff */
[----:B-1----:R-:W-:Y:S01]  /*0ad0*/  @!P0 IMAD.WIDE R16, R19, 0x4, R16 ;  /* 0x0000000413108825 */ /* 0x002fe200078e0210 */
[----:B0-----:R-:W-:Y:S01]  /*0ae0*/  @!P1 LEA R8, P3, R15, R8, 0x2 ;  /* 0x000000080f089211 */ /* 0x001fe200078610ff */
[----:B------:R-:W2:Y:S01]  /*0af0*/  @!P0 LDG.E R13, desc[UR10][R12.64] ;  /* 0x0000000a0c0d8981 */ /* 0x000ea2000c1e1900 */
[----:B------:R-:W-:-:S02]  /*0b00*/  @!P1 LEA.HI.X R11, R6, R11, R18, 0x2, P2 ;  /* 0x0000000b060b9211 */ /* 0x000fc400010f1412 */
[----:B------:R-:W-:Y:S01]  /*0b10*/  @!P1 LEA.HI.X R9, R15, R9, R20, 0x2, P3 ;  /* 0x000000090f099211 */ /* 0x000fe200018f1414 */
[----:B------:R-:W2:Y:S04]  /*0b20*/  @!P0 LDG.E R17, desc[UR10][R16.64] ;  /* 0x0000000a10118981 */ /* 0x000ea8000c1e1900 */
[----:B------:R-:W3:Y:S04]  /*0b30*/  @!P1 LDG.E R8, desc[UR10][R8.64+0x4] ;  /* 0x0000040a08089981 */ /* 0x000ee8000c1e1900 */
[----:B------:R-:W3:Y:S01]  /*0b40*/  @!P1 LDG.E R11, desc[UR10][R10.64+0x4] ;  /* 0x0000040a0a0b9981 */ /* 0x000ee2000c1e1900 */
[----:B------:R-:W-:-:S02]  /*0b50*/  VIADD R7, R7, 0x2 ;  /* 0x0000000207077836 */ /* 0x000fc40000000000 */
[----:B--2---:R-:W-:-:S04]  /*0b60*/  @!P0 FFMA R2, R13, R17, R2 ;  /* 0x000000110d028223 */ /* 0x004fc80000000002 */
[----:B---3--:R-:W-:-:S07]  /*0b70*/  @!P1 FFMA R2, R11, R8, R2 ;  /* 0x000000080b029223 */ /* 0x008fce0000000002 */
.L_x_43:
[----:B------:R-:W-:Y:S05]  /*0b80*/  BRA.U !UP2, `(.L_x_41) ;  /* 0x000000010a407547 */ /* 0x000fea000b800000 */
[----:B------:R-:W0:Y:S01]  /*0b90*/  LDCU UR9, c[0x0][0x398] ;  /* 0x00007300ff0977ac */ /* 0x000e220008000800 */
[----:B------:R-:W-:Y:S01]  /*0ba0*/  IADD3 R6, PT, PT, R0, R7, RZ ;  /* 0x0000000700067210 */ /* 0x000fe20007ffe0ff */
[----:B------:R-:W-:Y:S03]  /*0bb0*/  BSSY.RECONVERGENT B0, `(.L_x_41) ;  /* 0x000000d000007945 */ /* 0x000fe60003800200 */
[----:B------:R-:W-:-:S04]  /*0bc0*/  ISETP.GE.AND P0, PT, R6, UR6, PT ;  /* 0x0000000606007c0c */ /* 0x000fc8000bf06270 */
[----:B0-----:R-:W-:-:S13]  /*0bd0*/  ISETP.GE.OR P0, PT, R14, UR9, P0 ;  /* 0x000000090e007c0c */ /* 0x001fda0008706670 */
[----:B------:R-:W-:Y:S05]  /*0be0*/  @P0 BRA `(.L_x_44) ;  /* 0x0000000000240947 */ /* 0x000fea0003800000 */
[----:B------:R-:W0:Y:S01]  /*0bf0*/  LDC.64 R8, c[0x0][0x380] ;  /* 0x0000e000ff087b82 */ /* 0x000e220000000a00 */
[----:B------:R-:W-:Y:S02]  /*0c00*/  IMAD.IADD R5, R5, 0x1, R6 ;  /* 0x0000000105057824 */ /* 0x000fe400078e0206 */
[----:B------:R-:W-:-:S05]  /*0c10*/  VIADD R13, R7, UR12 ;  /* 0x0000000c070d7c36 */ /* 0x000fca0008000000 */
[----:B------:R-:W1:Y:S01]  /*0c20*/  LDC.64 R10, c[0x0][0x388] ;  /* 0x0000e200ff0a7b82 */ /* 0x000e620000000a00 */
[----:B0-----:R-:W-:-:S06]  /*0c30*/  IMAD.WIDE R6, R5, 0x4, R8 ;  /* 0x0000000405067825 */ /* 0x001fcc00078e0208 */
[----:B------:R-:W2:Y:S01]  /*0c40*/  LDG.E R7, desc[UR10][R6.64] ;  /* 0x0000000a06077981 */ /* 0x000ea2000c1e1900 */
[----:B-1----:R-:W-:-:S06]  /*0c50*/  IMAD.WIDE.U32 R8, R13, 0x4, R10 ;  /* 0x000000040d087825 */ /* 0x002fcc00078e000a */
[----:B------:R-:W2:Y:S02]  /*0c60*/  LDG.E R8, desc[UR10][R8.64] ;  /* 0x0000000a08087981 */ /* 0x000ea4000c1e1900 */
[----:B--2---:R-:W-:-:S07]  /*0c70*/  FFMA R2, R7, R8, R2 ;  /* 0x0000000807027223 */ /* 0x004fce0000000002 */
.L_x_44:
[----:B------:R-:W-:Y:S05]  /*0c80*/  BSYNC.RECONVERGENT B0 ;  /* 0x0000000000007941 */ /* 0x000fea0003800200 */
.L_x_41:
[----:B------:R-:W-:Y:S05]  /*0c90*/  BRA.U UP0, `(.L_x_45) ;  /* 0xfffffff500407547 */ /* 0x000fea000b83ffff */
.L_x_38:
[----:B------:R-:W0:Y:S01]  /*0ca0*/  LDC.64 R4, c[0x0][0x390] ;  /* 0x0000e400ff047b82 */ /* 0x000e220000000a00 */
[----:B------:R-:W1:Y:S02]  /*0cb0*/  LDCU UR6, c[0x0][0x3ac] ;  /* 0x00007580ff0677ac */ /* 0x000e640008000800 */
[----:B-1----:R-:W-:-:S04]  /*0cc0*/  IMAD R3, R3, UR6, R0 ;  /* 0x0000000603037c24 */ /* 0x002fc8000f8e0200 */
[----:B0-----:R-:W-:-:S05]  /*0cd0*/  IMAD.WIDE R4, R3, 0x4, R4 ;  /* 0x0000000403047825 */ /* 0x001fca00078e0204 */
[----:B------:R-:W-:Y:S01]  /*0ce0*/  STG.E desc[UR10][R4.64], R2 ;  /* 0x0000000204007986 */ /* 0x000fe2000c10190a */
[----:B------:R-:W-:Y:S05]  /*0cf0*/  EXIT ;  /* 0x000000000000794d */ /* 0x000fea0003800000 */
.L_x_46:
        /* <DEDUP_REMOVED lines=16> */
.L_x_51:


//--------------------- .nv.shared._Z27cross_correlation_2d_kernelPKfS0_Pfiiiiii --------------------------
	.section	.nv.shared._Z27cross_correlation_2d_kernelPKfS0_Pfiiiiii,"aw",@nobits
	.sectionflags	@""
	.align	16
	.zero		1024


//--------------------- .nv.shared.reserved.0     --------------------------
	.section	.nv.shared.reserved.0,"aw",@nobits
	.weak		__nv_reservedSMEM_offset_0_alias
	.size		__nv_reservedSMEM_offset_0_alias, 0, 64
	.other		__nv_reservedSMEM_offset_0_alias,@"STO_CUDA_RESERVED_SHARED STV_DEFAULT"
__nv_reservedSMEM_offset_0_alias:
	.zero		0
	.zero		64


//--------------------- .nv.shared._Z30separable_conv_vertical_kernelPKfPfS0_iiiii --------------------------
	.section	.nv.shared._Z30separable_conv_vertical_kernelPKfPfS0_iiiii,"aw",@nobits
	.sectionflags	@""
	.align	16
	.zero		1024


//--------------------- .nv.shared._Z32separable_conv_horizontal_kernelPKfPfS0_iiii --------------------------
	.section	.nv.shared._Z32separable_conv_horizontal_kernelPKfPfS0_iiii,"aw",@nobits
	.sectionflags	@""
	.align	16
	.zero		1024


//--------------------- .nv.shared._Z27convolution_2d_tiled_kernelPKfS0_Pfiiiiii --------------------------
	.section	.nv.shared._Z27convolution_2d_tiled_kernelPKfS0_Pfiiiiii,"aw",@nobits
	.sectionflags	@""
	.align	16
	.zero		1024


//--------------------- .nv.shared._Z27convolution_2d_basic_kernelPKfS0_Pfiiiiii --------------------------
	.section	.nv.shared._Z27convolution_2d_basic_kernelPKfS0_Pfiiiiii,"aw",@nobits
	.sectionflags	@""
	.align	16
	.zero		1024


//--------------------- .nv.constant0._Z27cross_correlation_2d_kernelPKfS0_Pfiiiiii --------------------------
	.section	.nv.constant0._Z27cross_correlation_2d_kernelPKfS0_Pfiiiiii,"a",@progbits
	.sectionflags	@""
	.align	4
.nv.constant0._Z27cross_correlation_2d_kernelPKfS0_Pfiiiiii:
	.zero		944


//--------------------- .nv.constant0._Z30separable_conv_vertical_kernelPKfPfS0_iiiii --------------------------
	.section	.nv.constant0._Z30separable_conv_vertical_kernelPKfPfS0_iiiii,"a",@progbits
	.sectionflags	@""
	.align	4
.nv.constant0._Z30separable_conv_vertical_kernelPKfPfS0_iiiii:
	.zero		940


//--------------------- .nv.constant0._Z32separable_conv_horizontal_kernelPKfPfS0_iiii --------------------------
	.section	.nv.constant0._Z32separable_conv_horizontal_kernelPKfPfS0_iiii,"a",@progbits
	.sectionflags	@""
	.align	4
.nv.constant0._Z32separable_conv_horizontal_kernelPKfPfS0_iiii:
	.zero		936


//--------------------- .nv.constant0._Z27convolution_2d_tiled_kernelPKfS0_Pfiiiiii --------------------------
	.section	.nv.constant0._Z27convolution_2d_tiled_kernelPKfS0_Pfiiiiii,"a",@progbits
	.sectionflags	@""
	.align	4
.nv.constant0._Z27convolution_2d_tiled_kernelPKfS0_Pfiiiiii:
	.zero		944


//--------------------- .nv.constant0._Z27convolution_2d_basic_kernelPKfS0_Pfiiiiii --------------------------
	.section	.nv.constant0._Z27convolution_2d_basic_kernelPKfS0_Pfiiiiii,"a",@progbits
	.sectionflags	@""
	.align	4
.nv.constant0._Z27convolution_2d_basic_kernelPKfS0_Pfiiiiii:
	.zero		944


//--------------------- SYMBOLS --------------------------

	.type		.nv.reservedSmem.offset0,@object
	.size		.nv.reservedSmem.offset0,0x4
	.type		.nv.reservedSmem.cap,@object
	.size		.nv.reservedSmem.cap,0x4
